// auto-generated by cutlass_sweep.conv — config: {"arch": "sm_100", "cluster_m": 2, "cluster_n": 1, "conv_kind": "dgrad", "dtype": "e4m3", "ndim": 3, "tile_k": 64, "tile_m": 128, "tile_n": 128}
#include "cutlass/cutlass.h"
#include "cute/tensor.hpp"
#include "cutlass/kernel_hardware_info.hpp"
#include "cutlass/conv/convolution.h"
#include "cutlass/conv/dispatch_policy.hpp"
#include "cutlass/conv/collective/collective_builder.hpp"
#include "cutlass/conv/kernel/conv_universal.hpp"
#include "cutlass/conv/device/conv_universal_adapter.hpp"
#include "cutlass/epilogue/collective/collective_builder.hpp"

using namespace cute;
using Elem = cutlass::float_e4m3_t;
using Acc  = float;
using LayoutAB = cutlass::layout::TensorNDHWC;
using LayoutC  = cutlass::layout::TensorNDHWC;
constexpr auto ConvOp = cutlass::conv::Operator::kDgrad;
using TileShape    = Shape<_128, _128, Shape<_64>>;
using ClusterShape = Shape<_2, _1, _1>;

using CollectiveEpilogue = typename cutlass::epilogue::collective::CollectiveBuilder<
    cutlass::arch::Sm100, cutlass::arch::OpClassTensorOp,
    TileShape, ClusterShape,
    cutlass::epilogue::collective::EpilogueTileAuto,
    Acc, Acc,
    Elem, LayoutC, 128 / cutlass::sizeof_bits<Elem>::value,
    Elem, LayoutC, 128 / cutlass::sizeof_bits<Elem>::value,
    cutlass::epilogue::collective::EpilogueScheduleAuto
  >::CollectiveOp;

using CollectiveMainloop = typename cutlass::conv::collective::CollectiveBuilder<
    cutlass::arch::Sm100, cutlass::arch::OpClassTensorOp, ConvOp,
    Elem, LayoutAB, 128 / cutlass::sizeof_bits<Elem>::value,
    Elem, LayoutAB, 128 / cutlass::sizeof_bits<Elem>::value,
    Acc,
    TileShape, ClusterShape,
    cutlass::conv::collective::StageCountAutoCarveout<
        static_cast<int>(sizeof(typename CollectiveEpilogue::SharedStorage))>,
    cutlass::conv::collective::KernelScheduleAuto
  >::CollectiveOp;

using ProblemShape = cutlass::conv::ConvProblemShape<
    ConvOp, CollectiveMainloop::DispatchPolicy::NumSpatialDimensions>;
using ConvKernel = cutlass::conv::kernel::ConvUniversal<
    ProblemShape, CollectiveMainloop, CollectiveEpilogue>;
using Conv = cutlass::conv::device::ConvUniversalAdapter<ConvKernel>;

auto* _anchor = &cutlass::device_kernel<ConvKernel>;


// ===== COMPILED SASS (sm_100a) =====

	.target	sm_100a

	.elftype	@"ET_EXEC"


//--------------------- .note.nv.tkinfo           --------------------------
	.section	.note.nv.tkinfo,"",@"SHT_NOTE"
	.sectionflags	@"SHF_NOTE_NV_TKINFO"
	.tkinfo
        /*0018*/ 	.word	0x00000002
        /*0030*/ 	.string	""
        /*0030*/ 	.string	"ptxas"
        /*0030*/ 	.string	"Cuda compilation tools, release 13.0, V13.0.88"
        /*0030*/ 	.string	"Build cuda_13.0.r13.0/compiler.36424714_0"
        /*0030*/ 	.string	"-arch sm_100a -m 64 "



//--------------------- .note.nv.cuinfo           --------------------------
	.section	.note.nv.cuinfo,"",@"SHT_NOTE"
	.sectionflags	@"SHF_NOTE_NV_CUINFO"
        /*0018*/ 	.short	0x0002
        /*001a*/ 	.short	0x0064
        /*001c*/ 	.short	0x0082
	.zero		2


//--------------------- .nv.info                  --------------------------
	.section	.nv.info,"",@"SHT_CUDA_INFO"
	.align	4


	//----- nvinfo : EIATTR_REGCOUNT
	.align		4
        /*0000*/ 	.byte	0x04, 0x2f
        /*0002*/ 	.short	(.L_19 - .L_18)
	.align		4
.L_18:
        /*0004*/ 	.word	index@(_ZN7cutlass13device_kernelINS_4conv6kernel13ConvUniversalINS1_16ConvProblemShapeILNS1_8OperatorE1ELi3EEENS1_10collective14CollectiveConvINS1_47MainloopSm100TmaUmmaWarpSpecializedImplicitGemmILS5_1ELi26ELi3ELi1ELi2EN4cute5tupleIJNSA_1CILi2EEENSC_ILi1EEESE_EEEEENSB_IJNSC_ILi128EEESH_NSB_IJNSC_ILi64EEEEEEEEENS_12float_e4m3_tESL_NSA_8TiledMMAINSA_8MMA_AtomIJNSA_10MMA_TraitsINSA_25SM100_MMA_F8F6F4_2x1SM_SSEJSL_SL_fSH_SH_NSA_17integral_constantINSA_4UMMA5MajorELSS_0EEENSQ_ISS_LSS_1EEENSQ_INSR_7ScaleInELSV_0EEESW_EEEEEENSA_6LayoutINSB_IJSE_SE_SE_EEENSB_IJNSC_ILi0EEES11_S11_EEEEENSB_IJNSA_10UnderscoreES14_S14_EEEEENS7_6detail27Sm100ImplicitGemmTileTraitsINSA_25SM100_TMA_2SM_LOAD_IM2COLENSA_14ComposedLayoutINSA_7SwizzleILi2ELi4ELi3EEENSA_18smem_ptr_flag_bitsILi8EEENSZ_INSB_IJNSC_ILi8EEESI_EEENSB_IJSI_SE_EEEEEEEvEENS18_INSA_18SM100_TMA_2SM_LOADENS1A_IS1C_S1E_NSZ_INSB_IJSI_S1F_EEENSB_IJSE_SI_EEEEEEEvEEEENS_8epilogue10collective18CollectiveEpilogueINS1S_23Sm100TmaWarpSpecializedILi2ELi2ELi32ELb0ELb0EEEJNSB_IJSI_SH_SJ_EEENSB_IJNSZ_ISI_SE_EENSZ_INSB_IJNSC_ILi32EEESD_EEES1N_EEEEESL_NSB_IJNSB_IJllllEEESE_S11_EEESL_S24_NS1S_6fusion15FusionCallbacksIS1W_NS25_17LinearCombinationISL_fSL_fLNS_15FloatRoundStyleE2EEES1X_S22_JEEENSA_5SM1004TMEM4LOAD26SM100_TMEM_LOAD_32dp32b32xENSA_20SM90_TMA_LOAD_IM2COLENS1A_INS1B_ILi1ELi4ELi3EEES1E_NSZ_INSB_IJS1F_S1Z_EEENSB_IJS1Z_SE_EEEEEEENSA_39AutoVectorizingCopyWithAssumedAlignmentILi128EEENSA_21SM90_TMA_STORE_IM2COLES2K_S2M_S2M_EEEvvEEEEvNT_6ParamsE)
        /*0008*/ 	.word	0x00000078


	//----- nvinfo : EIATTR_FRAME_SIZE
	.align		4
.L_19:
        /*000c*/ 	.byte	0x04, 0x11
        /*000e*/ 	.short	(.L_21 - .L_20)
	.align		4
.L_20:
        /*0010*/ 	.word	index@($__internal_2_$__cuda_sm10x_tcgen05_guardrail_trap_unallocated_columns_being_dealloced)
        /*0014*/ 	.word	0x00000008


	//----- nvinfo : EIATTR_FRAME_SIZE
	.align		4
.L_21:
        /*0018*/ 	.byte	0x04, 0x11
        /*001a*/ 	.short	(.L_23 - .L_22)
	.align		4
.L_22:
        /*001c*/ 	.word	index@($__internal_1_$__cuda_sm10x_tcgen05_guardrail_trap_phase_invalid_during_alloc)
        /*0020*/ 	.word	0x00000008


	//----- nvinfo : EIATTR_FRAME_SIZE
	.align		4
.L_23:
        /*0024*/ 	.byte	0x04, 0x11
        /*0026*/ 	.short	(.L_25 - .L_24)
	.align		4
.L_24:
        /*0028*/ 	.word	index@($__internal_0_$__cuda_sm10x_tcgen05_guardrail_trap_col_being_dealloced_not_returned_by_alloc)
        /*002c*/ 	.word	0x00000008


	//----- nvinfo : EIATTR_FRAME_SIZE
	.align		4
.L_25:
        /*0030*/ 	.byte	0x04, 0x11
        /*0032*/ 	.short	(.L_27 - .L_26)
	.align		4
.L_26:
        /*0034*/ 	.word	index@(_ZN7cutlass13device_kernelINS_4conv6kernel13ConvUniversalINS1_16ConvProblemShapeILNS1_8OperatorE1ELi3EEENS1_10collective14CollectiveConvINS1_47MainloopSm100TmaUmmaWarpSpecializedImplicitGemmILS5_1ELi26ELi3ELi1ELi2EN4cute5tupleIJNSA_1CILi2EEENSC_ILi1EEESE_EEEEENSB_IJNSC_ILi128EEESH_NSB_IJNSC_ILi64EEEEEEEEENS_12float_e4m3_tESL_NSA_8TiledMMAINSA_8MMA_AtomIJNSA_10MMA_TraitsINSA_25SM100_MMA_F8F6F4_2x1SM_SSEJSL_SL_fSH_SH_NSA_17integral_constantINSA_4UMMA5MajorELSS_0EEENSQ_ISS_LSS_1EEENSQ_INSR_7ScaleInELSV_0EEESW_EEEEEENSA_6LayoutINSB_IJSE_SE_SE_EEENSB_IJNSC_ILi0EEES11_S11_EEEEENSB_IJNSA_10UnderscoreES14_S14_EEEEENS7_6detail27Sm100ImplicitGemmTileTraitsINSA_25SM100_TMA_2SM_LOAD_IM2COLENSA_14ComposedLayoutINSA_7SwizzleILi2ELi4ELi3EEENSA_18smem_ptr_flag_bitsILi8EEENSZ_INSB_IJNSC_ILi8EEESI_EEENSB_IJSI_SE_EEEEEEEvEENS18_INSA_18SM100_TMA_2SM_LOADENS1A_IS1C_S1E_NSZ_INSB_IJSI_S1F_EEENSB_IJSE_SI_EEEEEEEvEEEENS_8epilogue10collective18CollectiveEpilogueINS1S_23Sm100TmaWarpSpecializedILi2ELi2ELi32ELb0ELb0EEEJNSB_IJSI_SH_SJ_EEENSB_IJNSZ_ISI_SE_EENSZ_INSB_IJNSC_ILi32EEESD_EEES1N_EEEEESL_NSB_IJNSB_IJllllEEESE_S11_EEESL_S24_NS1S_6fusion15FusionCallbacksIS1W_NS25_17LinearCombinationISL_fSL_fLNS_15FloatRoundStyleE2EEES1X_S22_JEEENSA_5SM1004TMEM4LOAD26SM100_TMEM_LOAD_32dp32b32xENSA_20SM90_TMA_LOAD_IM2COLENS1A_INS1B_ILi1ELi4ELi3EEES1E_NSZ_INSB_IJS1F_S1Z_EEENSB_IJS1Z_SE_EEEEEEENSA_39AutoVectorizingCopyWithAssumedAlignmentILi128EEENSA_21SM90_TMA_STORE_IM2COLES2K_S2M_S2M_EEEvvEEEEvNT_6ParamsE)
        /*0038*/ 	.word	0x00000008


	//----- nvinfo : EIATTR_MIN_STACK_SIZE
	.align		4
.L_27:
        /*003c*/ 	.byte	0x04, 0x12
        /*003e*/ 	.short	(.L_29 - .L_28)
	.align		4
.L_28:
        /*0040*/ 	.word	index@(_ZN7cutlass13device_kernelINS_4conv6kernel13ConvUniversalINS1_16ConvProblemShapeILNS1_8OperatorE1ELi3EEENS1_10collective14CollectiveConvINS1_47MainloopSm100TmaUmmaWarpSpecializedImplicitGemmILS5_1ELi26ELi3ELi1ELi2EN4cute5tupleIJNSA_1CILi2EEENSC_ILi1EEESE_EEEEENSB_IJNSC_ILi128EEESH_NSB_IJNSC_ILi64EEEEEEEEENS_12float_e4m3_tESL_NSA_8TiledMMAINSA_8MMA_AtomIJNSA_10MMA_TraitsINSA_25SM100_MMA_F8F6F4_2x1SM_SSEJSL_SL_fSH_SH_NSA_17integral_constantINSA_4UMMA5MajorELSS_0EEENSQ_ISS_LSS_1EEENSQ_INSR_7ScaleInELSV_0EEESW_EEEEEENSA_6LayoutINSB_IJSE_SE_SE_EEENSB_IJNSC_ILi0EEES11_S11_EEEEENSB_IJNSA_10UnderscoreES14_S14_EEEEENS7_6detail27Sm100ImplicitGemmTileTraitsINSA_25SM100_TMA_2SM_LOAD_IM2COLENSA_14ComposedLayoutINSA_7SwizzleILi2ELi4ELi3EEENSA_18smem_ptr_flag_bitsILi8EEENSZ_INSB_IJNSC_ILi8EEESI_EEENSB_IJSI_SE_EEEEEEEvEENS18_INSA_18SM100_TMA_2SM_LOADENS1A_IS1C_S1E_NSZ_INSB_IJSI_S1F_EEENSB_IJSE_SI_EEEEEEEvEEEENS_8epilogue10collective18CollectiveEpilogueINS1S_23Sm100TmaWarpSpecializedILi2ELi2ELi32ELb0ELb0EEEJNSB_IJSI_SH_SJ_EEENSB_IJNSZ_ISI_SE_EENSZ_INSB_IJNSC_ILi32EEESD_EEES1N_EEEEESL_NSB_IJNSB_IJllllEEESE_S11_EEESL_S24_NS1S_6fusion15FusionCallbacksIS1W_NS25_17LinearCombinationISL_fSL_fLNS_15FloatRoundStyleE2EEES1X_S22_JEEENSA_5SM1004TMEM4LOAD26SM100_TMEM_LOAD_32dp32b32xENSA_20SM90_TMA_LOAD_IM2COLENS1A_INS1B_ILi1ELi4ELi3EEES1E_NSZ_INSB_IJS1F_S1Z_EEENSB_IJS1Z_SE_EEEEEEENSA_39AutoVectorizingCopyWithAssumedAlignmentILi128EEENSA_21SM90_TMA_STORE_IM2COLES2K_S2M_S2M_EEEvvEEEEvNT_6ParamsE)
        /*0044*/ 	.word	0x00000008
.L_29:


//--------------------- .nv.compat                --------------------------
	.section	.nv.compat,"",@"SHT_CUDA_COMPAT_INFO"
	.align	4
        /*0000*/ 	.byte	0x02, 0x09, 0x01, 0x00, 0x02, 0x02, 0x02, 0x00, 0x02, 0x05, 0x05, 0x00, 0x03, 0x07, 0x01, 0x01
        /*0010*/ 	.byte	0x02, 0x03, 0x01, 0x00, 0x02, 0x06, 0x01, 0x00, 0x04, 0x0b, 0x08, 0x00, 0x09, 0x00, 0x00, 0x00
        /*0020*/ 	.byte	0x00, 0x00, 0x00, 0x00


//--------------------- .nv.info._ZN7cutlass13device_kernelINS_4conv6kernel13ConvUniversalINS1_16ConvProblemShapeILNS1_8OperatorE1ELi3EEENS1_10collective14CollectiveConvINS1_47MainloopSm100TmaUmmaWarpSpecializedImplicitGemmILS5_1ELi26ELi3ELi1ELi2EN4cute5tupleIJNSA_1CILi2EEENSC_ILi1EEESE_EEEEENSB_IJNSC_ILi128EEESH_NSB_IJNSC_ILi64EEEEEEEEENS_12float_e4m3_tESL_NSA_8TiledMMAINSA_8MMA_AtomIJNSA_10MMA_TraitsINSA_25SM100_MMA_F8F6F4_2x1SM_SSEJSL_SL_fSH_SH_NSA_17integral_constantINSA_4UMMA5MajorELSS_0EEENSQ_ISS_LSS_1EEENSQ_INSR_7ScaleInELSV_0EEESW_EEEEEENSA_6LayoutINSB_IJSE_SE_SE_EEENSB_IJNSC_ILi0EEES11_S11_EEEEENSB_IJNSA_10UnderscoreES14_S14_EEEEENS7_6detail27Sm100ImplicitGemmTileTraitsINSA_25SM100_TMA_2SM_LOAD_IM2COLENSA_14ComposedLayoutINSA_7SwizzleILi2ELi4ELi3EEENSA_18smem_ptr_flag_bitsILi8EEENSZ_INSB_IJNSC_ILi8EEESI_EEENSB_IJSI_SE_EEEEEEEvEENS18_INSA_18SM100_TMA_2SM_LOADENS1A_IS1C_S1E_NSZ_INSB_IJSI_S1F_EEENSB_IJSE_SI_EEEEEEEvEEEENS_8epilogue10collective18CollectiveEpilogueINS1S_23Sm100TmaWarpSpecializedILi2ELi2ELi32ELb0ELb0EEEJNSB_IJSI_SH_SJ_EEENSB_IJNSZ_ISI_SE_EENSZ_INSB_IJNSC_ILi32EEESD_EEES1N_EEEEESL_NSB_IJNSB_IJllllEEESE_S11_EEESL_S24_NS1S_6fusion15FusionCallbacksIS1W_NS25_17LinearCombinationISL_fSL_fLNS_15FloatRoundStyleE2EEES1X_S22_JEEENSA_5SM1004TMEM4LOAD26SM100_TMEM_LOAD_32dp32b32xENSA_20SM90_TMA_LOAD_IM2COLENS1A_INS1B_ILi1ELi4ELi3EEES1E_NSZ_INSB_IJS1F_S1Z_EEENSB_IJS1Z_SE_EEEEEEENSA_39AutoVectorizingCopyWithAssumedAlignmentILi128EEENSA_21SM90_TMA_STORE_IM2COLES2K_S2M_S2M_EEEvvEEEEvNT_6ParamsE --------------------------
	.section	.nv.info._ZN7cutlass13device_kernelINS_4conv6kernel13ConvUniversalINS1_16ConvProblemShapeILNS1_8OperatorE1ELi3EEENS1_10collective14CollectiveConvINS1_47MainloopSm100TmaUmmaWarpSpecializedImplicitGemmILS5_1ELi26ELi3ELi1ELi2EN4cute5tupleIJNSA_1CILi2EEENSC_ILi1EEESE_EEEEENSB_IJNSC_ILi128EEESH_NSB_IJNSC_ILi64EEEEEEEEENS_12float_e4m3_tESL_NSA_8TiledMMAINSA_8MMA_AtomIJNSA_10MMA_TraitsINSA_25SM100_MMA_F8F6F4_2x1SM_SSEJSL_SL_fSH_SH_NSA_17integral_constantINSA_4UMMA5MajorELSS_0EEENSQ_ISS_LSS_1EEENSQ_INSR_7ScaleInELSV_0EEESW_EEEEEENSA_6LayoutINSB_IJSE_SE_SE_EEENSB_IJNSC_ILi0EEES11_S11_EEEEENSB_IJNSA_10UnderscoreES14_S14_EEEEENS7_6detail27Sm100ImplicitGemmTileTraitsINSA_25SM100_TMA_2SM_LOAD_IM2COLENSA_14ComposedLayoutINSA_7SwizzleILi2ELi4ELi3EEENSA_18smem_ptr_flag_bitsILi8EEENSZ_INSB_IJNSC_ILi8EEESI_EEENSB_IJSI_SE_EEEEEEEvEENS18_INSA_18SM100_TMA_2SM_LOADENS1A_IS1C_S1E_NSZ_INSB_IJSI_S1F_EEENSB_IJSE_SI_EEEEEEEvEEEENS_8epilogue10collective18CollectiveEpilogueINS1S_23Sm100TmaWarpSpecializedILi2ELi2ELi32ELb0ELb0EEEJNSB_IJSI_SH_SJ_EEENSB_IJNSZ_ISI_SE_EENSZ_INSB_IJNSC_ILi32EEESD_EEES1N_EEEEESL_NSB_IJNSB_IJllllEEESE_S11_EEESL_S24_NS1S_6fusion15FusionCallbacksIS1W_NS25_17LinearCombinationISL_fSL_fLNS_15FloatRoundStyleE2EEES1X_S22_JEEENSA_5SM1004TMEM4LOAD26SM100_TMEM_LOAD_32dp32b32xENSA_20SM90_TMA_LOAD_IM2COLENS1A_INS1B_ILi1ELi4ELi3EEES1E_NSZ_INSB_IJS1F_S1Z_EEENSB_IJS1Z_SE_EEEEEEENSA_39AutoVectorizingCopyWithAssumedAlignmentILi128EEENSA_21SM90_TMA_STORE_IM2COLES2K_S2M_S2M_EEEvvEEEEvNT_6ParamsE,"",@"SHT_CUDA_INFO"
	.sectionflags	@""
	.align	4


	//----- nvinfo : EIATTR_CUDA_API_VERSION
	.align		4
        /*0000*/ 	.byte	0x04, 0x37
        /*0002*/ 	.short	(.L_31 - .L_30)
.L_30:
        /*0004*/ 	.word	0x00000082


	//----- nvinfo : EIATTR_KPARAM_INFO
	.align		4
.L_31:
        /*0008*/ 	.byte	0x04, 0x17
        /*000a*/ 	.short	(.L_33 - .L_32)
.L_32:
        /*000c*/ 	.word	0x00000000
        /*0010*/ 	.short	0x0000
        /*0012*/ 	.short	0x0000
        /*0014*/ 	.byte	0x00, 0xf0, 0x01, 0x24


	//----- nvinfo : EIATTR_AT_ENTRY_FRAGMENTS
	.align		4
.L_33:
        /*0018*/ 	.byte	0x04, 0x4f
        /*001a*/ 	.short	(.L_35 - .L_34)


	//   ....[0]....
.L_34:
        /*001c*/ 	.word	0x00000007


	//----- nvinfo : EIATTR_RESERVED_SMEM_USED
	.align		4
.L_35:
        /*0020*/ 	.byte	0x01, 0x41
	.zero		2


	//----- nvinfo : EIATTR_SPARSE_MMA_MASK
	.align		4
        /*0024*/ 	.byte	0x03, 0x50
        /*0026*/ 	.short	0x0000


	//----- nvinfo : EIATTR_TCGEN05_2CTA_USED
	.align		4
        /*0028*/ 	.byte	0x01, 0x52
	.zero		2


	//----- nvinfo : EIATTR_MAXREG_COUNT
	.align		4
        /*002c*/ 	.byte	0x03, 0x1b
        /*002e*/ 	.short	0x00ff


	//----- nvinfo : EIATTR_NUM_BARRIERS
	.align		4
        /*0030*/ 	.byte	0x02, 0x4c
        /*0032*/ 	.byte	0x07
	.zero		1


	//----- nvinfo : EIATTR_EXTERNS
	.align		4
        /*0034*/ 	.byte	0x04, 0x0f
        /*0036*/ 	.short	(.L_37 - .L_36)


	//   ....[0]....
	.align		4
.L_36:
        /*0038*/ 	.word	index@(__assertfail)


	//----- nvinfo : EIATTR_MERCURY_ISA_VERSION
	.align		4
.L_37:
        /*003c*/ 	.byte	0x03, 0x5f
        /*003e*/ 	.short	0x0101


	//----- nvinfo : EIATTR_INT_WARP_WIDE_INSTR_OFFSETS
	.align		4
        /*0040*/ 	.byte	0x04, 0x31
        /*0042*/ 	.short	(.L_39 - .L_38)


	//   ....[0]....
.L_38:
        /*0044*/ 	.word	0x00000ea0


	//   ....[1]....
        /*0048*/ 	.word	0x00000f40


	//   ....[2]....
        /*004c*/ 	.word	0x000052c0


	//   ....[3]....
        /*0050*/ 	.word	0x000052e0


	//   ....[4]....
        /*0054*/ 	.word	0x00005310


	//   ....[5]....
        /*0058*/ 	.word	0x00006030


	//   ....[6]....
        /*005c*/ 	.word	0x00006100


	//   ....[7]....
        /*0060*/ 	.word	0x00006180


	//   ....[8]....
        /*0064*/ 	.word	0x00006250


	//   ....[9]....
        /*0068*/ 	.word	0x000063a0


	//   ....[10]....
        /*006c*/ 	.word	0x00006410


	//----- nvinfo : EIATTR_COOP_GROUP_MASK_REGIDS
	.align		4
.L_39:
        /*0070*/ 	.byte	0x04, 0x29
        /*0072*/ 	.short	(.L_41 - .L_40)


	//   ....[0]....
.L_40:
        /*0074*/ 	.word	0xffffffff


	//   ....[1]....
        /*0078*/ 	.word	0xffffffff


	//   ....[2]....
        /*007c*/ 	.word	0xffffffff


	//   ....[3]....
        /*0080*/ 	.word	0xffffffff


	//   ....[4]....
        /*0084*/ 	.word	0xffffffff


	//   ....[5]....
        /*0088*/ 	.word	0xffffffff


	//   ....[6]....
        /*008c*/ 	.word	0xffffffff


	//   ....[7]....
        /*0090*/ 	.word	0xffffffff


	//   ....[8]....
        /*0094*/ 	.word	0xffffffff


	//   ....[9]....
        /*0098*/ 	.word	0xffffffff


	//   ....[10]....
        /*009c*/ 	.word	0xffffffff


	//   ....[11]....
        /*00a0*/ 	.word	0xffffffff


	//   ....[12]....
        /*00a4*/ 	.word	0xffffffff


	//----- nvinfo : EIATTR_COOP_GROUP_INSTR_OFFSETS
	.align		4
.L_41:
        /*00a8*/ 	.byte	0x04, 0x28
        /*00aa*/ 	.short	(.L_43 - .L_42)


	//   ....[0]....
.L_42:
        /*00ac*/ 	.word	0x000000d0


	//   ....[1]....
        /*00b0*/ 	.word	0x00000540


	//   ....[2]....
        /*00b4*/ 	.word	0x000009c0


	//   ....[3]....
        /*00b8*/ 	.word	0x00000b10


	//   ....[4]....
        /*00bc*/ 	.word	0x00000c00


	//   ....[5]....
        /*00c0*/ 	.word	0x00000d40


	//   ....[6]....
        /*00c4*/ 	.word	0x00000fc0


	//   ....[7]....
        /*00c8*/ 	.word	0x000028b0


	//   ....[8]....
        /*00cc*/ 	.word	0x00004290


	//   ....[9]....
        /*00d0*/ 	.word	0x00004760


	//   ....[10]....
        /*00d4*/ 	.word	0x00004790


	//   ....[11]....
        /*00d8*/ 	.word	0x000051e0


	//   ....[12]....
        /*00dc*/ 	.word	0x000053e0


	//----- nvinfo : EIATTR_VRC_CTA_INIT_COUNT
	.align		4
.L_43:
        /*00e0*/ 	.byte	0x02, 0x4a
        /*00e2*/ 	.byte	0x80
	.zero		1


	//----- nvinfo : EIATTR_SYSCALL_OFFSETS
	.align		4
        /*00e4*/ 	.byte	0x04, 0x46
        /*00e6*/ 	.short	(.L_45 - .L_44)


	//   ....[0]....
.L_44:
        /*00e8*/ 	.word	0x00006f60


	//   ....[1]....
        /*00ec*/ 	.word	0x000070a0


	//   ....[2]....
        /*00f0*/ 	.word	0x00007a90


	//   ....[3]....
        /*00f4*/ 	.word	0x000088d0


	//----- nvinfo : EIATTR_MBARRIER_INSTR_OFFSETS
	.align		4
.L_45:
        /*00f8*/ 	.byte	0x04, 0x39
        /*00fa*/ 	.short	(.L_47 - .L_46)


	//   ....[0]....
.L_46:
        /*00fc*/ 	.word	0x00000660
        /*0100*/ 	.word	0x000000ff
        /*0104*/ 	.word	0x00000000
        /*0108*/ 	.short	0x0100
        /*010a*/ 	.byte	0x04
	.zero		1


	//   ....[1]....
        /*010c*/ 	.word	0x00000670
        /*0110*/ 	.word	0x000000ff
        /*0114*/ 	.word	0x000000d0
        /*0118*/ 	.short	0x0100
        /*011a*/ 	.byte	0x04
	.zero		1


	//   ....[2]....
        /*011c*/ 	.word	0x00000680
        /*0120*/ 	.word	0x000000ff
        /*0124*/ 	.word	0x00000008
        /*0128*/ 	.short	0x0100
        /*012a*/ 	.byte	0x04
	.zero		1


	//   ....[3]....
        /*012c*/ 	.word	0x00000690
        /*0130*/ 	.word	0x000000ff
        /*0134*/ 	.word	0x000000d8
        /*0138*/ 	.short	0x0100
        /*013a*/ 	.byte	0x04
	.zero		1


	//   ....[4]....
        /*013c*/ 	.word	0x000006a0
        /*0140*/ 	.word	0x000000ff
        /*0144*/ 	.word	0x00000010
        /*0148*/ 	.short	0x0100
        /*014a*/ 	.byte	0x04
	.zero		1


	//   ....[5]....
        /*014c*/ 	.word	0x000006b0
        /*0150*/ 	.word	0x000000ff
        /*0154*/ 	.word	0x000000e0
        /*0158*/ 	.short	0x0100
        /*015a*/ 	.byte	0x04
	.zero		1


	//   ....[6]....
        /*015c*/ 	.word	0x000006c0
        /*0160*/ 	.word	0x000000ff
        /*0164*/ 	.word	0x00000018
        /*0168*/ 	.short	0x0100
        /*016a*/ 	.byte	0x04
	.zero		1


	//   ....[7]....
        /*016c*/ 	.word	0x000006d0
        /*0170*/ 	.word	0x000000ff
        /*0174*/ 	.word	0x000000e8
        /*0178*/ 	.short	0x0100
        /*017a*/ 	.byte	0x04
	.zero		1


	//   ....[8]....
        /*017c*/ 	.word	0x000006e0
        /*0180*/ 	.word	0x000000ff
        /*0184*/ 	.word	0x00000020
        /*0188*/ 	.short	0x0100
        /*018a*/ 	.byte	0x04
	.zero		1


	//   ....[9]....
        /*018c*/ 	.word	0x000006f0
        /*0190*/ 	.word	0x000000ff
        /*0194*/ 	.word	0x000000f0
        /*0198*/ 	.short	0x0100
        /*019a*/ 	.byte	0x04
	.zero		1


	//   ....[10]....
        /*019c*/ 	.word	0x00000700
        /*01a0*/ 	.word	0x000000ff
        /*01a4*/ 	.word	0x00000028
        /*01a8*/ 	.short	0x0100
        /*01aa*/ 	.byte	0x04
	.zero		1


	//   ....[11]....
        /*01ac*/ 	.word	0x00000710
        /*01b0*/ 	.word	0x000000ff
        /*01b4*/ 	.word	0x000000f8
        /*01b8*/ 	.short	0x0100
        /*01ba*/ 	.byte	0x04
	.zero		1


	//   ....[12]....
        /*01bc*/ 	.word	0x00000720
        /*01c0*/ 	.word	0x000000ff
        /*01c4*/ 	.word	0x00000030
        /*01c8*/ 	.short	0x0100
        /*01ca*/ 	.byte	0x04
	.zero		1


	//   ....[13]....
        /*01cc*/ 	.word	0x00000730
        /*01d0*/ 	.word	0x000000ff
        /*01d4*/ 	.word	0x00000100
        /*01d8*/ 	.short	0x0100
        /*01da*/ 	.byte	0x04
	.zero		1


	//   ....[14]....
        /*01dc*/ 	.word	0x00000740
        /*01e0*/ 	.word	0x000000ff
        /*01e4*/ 	.word	0x00000038
        /*01e8*/ 	.short	0x0100
        /*01ea*/ 	.byte	0x04
	.zero		1


	//   ....[15]....
        /*01ec*/ 	.word	0x00000750
        /*01f0*/ 	.word	0x000000ff
        /*01f4*/ 	.word	0x00000108
        /*01f8*/ 	.short	0x0100
        /*01fa*/ 	.byte	0x04
	.zero		1


	//   ....[16]....
        /*01fc*/ 	.word	0x00000760
        /*0200*/ 	.word	0x000000ff
        /*0204*/ 	.word	0x00000040
        /*0208*/ 	.short	0x0100
        /*020a*/ 	.byte	0x04
	.zero		1


	//   ....[17]....
        /*020c*/ 	.word	0x00000770
        /*0210*/ 	.word	0x000000ff
        /*0214*/ 	.word	0x00000110
        /*0218*/ 	.short	0x0100
        /*021a*/ 	.byte	0x04
	.zero		1


	//   ....[18]....
        /*021c*/ 	.word	0x00000780
        /*0220*/ 	.word	0x000000ff
        /*0224*/ 	.word	0x00000048
        /*0228*/ 	.short	0x0100
        /*022a*/ 	.byte	0x04
	.zero		1


	//   ....[19]....
        /*022c*/ 	.word	0x00000790
        /*0230*/ 	.word	0x000000ff
        /*0234*/ 	.word	0x00000118
        /*0238*/ 	.short	0x0100
        /*023a*/ 	.byte	0x04
	.zero		1


	//   ....[20]....
        /*023c*/ 	.word	0x000007a0
        /*0240*/ 	.word	0x000000ff
        /*0244*/ 	.word	0x00000050
        /*0248*/ 	.short	0x0100
        /*024a*/ 	.byte	0x04
	.zero		1


	//   ....[21]....
        /*024c*/ 	.word	0x000007b0
        /*0250*/ 	.word	0x000000ff
        /*0254*/ 	.word	0x00000120
        /*0258*/ 	.short	0x0100
        /*025a*/ 	.byte	0x04
	.zero		1


	//   ....[22]....
        /*025c*/ 	.word	0x000007c0
        /*0260*/ 	.word	0x000000ff
        /*0264*/ 	.word	0x00000058
        /*0268*/ 	.short	0x0100
        /*026a*/ 	.byte	0x04
	.zero		1


	//   ....[23]....
        /*026c*/ 	.word	0x000007d0
        /*0270*/ 	.word	0x000000ff
        /*0274*/ 	.word	0x00000128
        /*0278*/ 	.short	0x0100
        /*027a*/ 	.byte	0x04
	.zero		1


	//   ....[24]....
        /*027c*/ 	.word	0x000007e0
        /*0280*/ 	.word	0x000000ff
        /*0284*/ 	.word	0x00000060
        /*0288*/ 	.short	0x0100
        /*028a*/ 	.byte	0x04
	.zero		1


	//   ....[25]....
        /*028c*/ 	.word	0x000007f0
        /*0290*/ 	.word	0x000000ff
        /*0294*/ 	.word	0x00000130
        /*0298*/ 	.short	0x0100
        /*029a*/ 	.byte	0x04
	.zero		1


	//   ....[26]....
        /*029c*/ 	.word	0x00000800
        /*02a0*/ 	.word	0x000000ff
        /*02a4*/ 	.word	0x00000068
        /*02a8*/ 	.short	0x0100
        /*02aa*/ 	.byte	0x04
	.zero		1


	//   ....[27]....
        /*02ac*/ 	.word	0x00000810
        /*02b0*/ 	.word	0x000000ff
        /*02b4*/ 	.word	0x00000138
        /*02b8*/ 	.short	0x0100
        /*02ba*/ 	.byte	0x04
	.zero		1


	//   ....[28]....
        /*02bc*/ 	.word	0x00000820
        /*02c0*/ 	.word	0x000000ff
        /*02c4*/ 	.word	0x00000070
        /*02c8*/ 	.short	0x0100
        /*02ca*/ 	.byte	0x04
	.zero		1


	//   ....[29]....
        /*02cc*/ 	.word	0x00000830
        /*02d0*/ 	.word	0x000000ff
        /*02d4*/ 	.word	0x00000140
        /*02d8*/ 	.short	0x0100
        /*02da*/ 	.byte	0x04
	.zero		1


	//   ....[30]....
        /*02dc*/ 	.word	0x00000840
        /*02e0*/ 	.word	0x000000ff
        /*02e4*/ 	.word	0x00000078
        /*02e8*/ 	.short	0x0100
        /*02ea*/ 	.byte	0x04
	.zero		1


	//   ....[31]....
        /*02ec*/ 	.word	0x00000850
        /*02f0*/ 	.word	0x000000ff
        /*02f4*/ 	.word	0x00000148
        /*02f8*/ 	.short	0x0100
        /*02fa*/ 	.byte	0x04
	.zero		1


	//   ....[32]....
        /*02fc*/ 	.word	0x00000860
        /*0300*/ 	.word	0x000000ff
        /*0304*/ 	.word	0x00000080
        /*0308*/ 	.short	0x0100
        /*030a*/ 	.byte	0x04
	.zero		1


	//   ....[33]....
        /*030c*/ 	.word	0x00000870
        /*0310*/ 	.word	0x000000ff
        /*0314*/ 	.word	0x00000150
        /*0318*/ 	.short	0x0100
        /*031a*/ 	.byte	0x04
	.zero		1


	//   ....[34]....
        /*031c*/ 	.word	0x00000880
        /*0320*/ 	.word	0x000000ff
        /*0324*/ 	.word	0x00000088
        /*0328*/ 	.short	0x0100
        /*032a*/ 	.byte	0x04
	.zero		1


	//   ....[35]....
        /*032c*/ 	.word	0x00000890
        /*0330*/ 	.word	0x000000ff
        /*0334*/ 	.word	0x00000158
        /*0338*/ 	.short	0x0100
        /*033a*/ 	.byte	0x04
	.zero		1


	//   ....[36]....
        /*033c*/ 	.word	0x000008a0
        /*0340*/ 	.word	0x000000ff
        /*0344*/ 	.word	0x00000090
        /*0348*/ 	.short	0x0100
        /*034a*/ 	.byte	0x04
	.zero		1


	//   ....[37]....
        /*034c*/ 	.word	0x000008b0
        /*0350*/ 	.word	0x000000ff
        /*0354*/ 	.word	0x00000160
        /*0358*/ 	.short	0x0100
        /*035a*/ 	.byte	0x04
	.zero		1


	//   ....[38]....
        /*035c*/ 	.word	0x000008c0
        /*0360*/ 	.word	0x000000ff
        /*0364*/ 	.word	0x00000098
        /*0368*/ 	.short	0x0100
        /*036a*/ 	.byte	0x04
	.zero		1


	//   ....[39]....
        /*036c*/ 	.word	0x000008d0
        /*0370*/ 	.word	0x000000ff
        /*0374*/ 	.word	0x00000168
        /*0378*/ 	.short	0x0100
        /*037a*/ 	.byte	0x04
	.zero		1


	//   ....[40]....
        /*037c*/ 	.word	0x000008e0
        /*0380*/ 	.word	0x000000ff
        /*0384*/ 	.word	0x000000a0
        /*0388*/ 	.short	0x0100
        /*038a*/ 	.byte	0x04
	.zero		1


	//   ....[41]....
        /*038c*/ 	.word	0x000008f0
        /*0390*/ 	.word	0x000000ff
        /*0394*/ 	.word	0x00000170
        /*0398*/ 	.short	0x0100
        /*039a*/ 	.byte	0x04
	.zero		1


	//   ....[42]....
        /*039c*/ 	.word	0x00000900
        /*03a0*/ 	.word	0x000000ff
        /*03a4*/ 	.word	0x000000a8
        /*03a8*/ 	.short	0x0100
        /*03aa*/ 	.byte	0x04
	.zero		1


	//   ....[43]....
        /*03ac*/ 	.word	0x00000910
        /*03b0*/ 	.word	0x000000ff
        /*03b4*/ 	.word	0x00000178
        /*03b8*/ 	.short	0x0100
        /*03ba*/ 	.byte	0x04
	.zero		1


	//   ....[44]....
        /*03bc*/ 	.word	0x00000920
        /*03c0*/ 	.word	0x000000ff
        /*03c4*/ 	.word	0x000000b0
        /*03c8*/ 	.short	0x0100
        /*03ca*/ 	.byte	0x04
	.zero		1


	//   ....[45]....
        /*03cc*/ 	.word	0x00000930
        /*03d0*/ 	.word	0x000000ff
        /*03d4*/ 	.word	0x00000180
        /*03d8*/ 	.short	0x0100
        /*03da*/ 	.byte	0x04
	.zero		1


	//   ....[46]....
        /*03dc*/ 	.word	0x00000940
        /*03e0*/ 	.word	0x000000ff
        /*03e4*/ 	.word	0x000000b8
        /*03e8*/ 	.short	0x0100
        /*03ea*/ 	.byte	0x04
	.zero		1


	//   ....[47]....
        /*03ec*/ 	.word	0x00000950
        /*03f0*/ 	.word	0x000000ff
        /*03f4*/ 	.word	0x00000188
        /*03f8*/ 	.short	0x0100
        /*03fa*/ 	.byte	0x04
	.zero		1


	//   ....[48]....
        /*03fc*/ 	.word	0x00000960
        /*0400*/ 	.word	0x000000ff
        /*0404*/ 	.word	0x000000c0
        /*0408*/ 	.short	0x0100
        /*040a*/ 	.byte	0x04
	.zero		1


	//   ....[49]....
        /*040c*/ 	.word	0x00000970
        /*0410*/ 	.word	0x000000ff
        /*0414*/ 	.word	0x00000190
        /*0418*/ 	.short	0x0100
        /*041a*/ 	.byte	0x04
	.zero		1


	//   ....[50]....
        /*041c*/ 	.word	0x00000980
        /*0420*/ 	.word	0x000000ff
        /*0424*/ 	.word	0x000000c8
        /*0428*/ 	.short	0x0100
        /*042a*/ 	.byte	0x04
	.zero		1


	//   ....[51]....
        /*042c*/ 	.word	0x00000990
        /*0430*/ 	.word	0x000000ff
        /*0434*/ 	.word	0x00000198
        /*0438*/ 	.short	0x0100
        /*043a*/ 	.byte	0x04
	.zero		1


	//   ....[52]....
        /*043c*/ 	.word	0x00000ac0
        /*0440*/ 	.word	0x000000ff
        /*0444*/ 	.word	0x000001a0
        /*0448*/ 	.short	0x0100
        /*044a*/ 	.byte	0x04
	.zero		1


	//   ....[53]....
        /*044c*/ 	.word	0x00000ad0
        /*0450*/ 	.word	0x000000ff
        /*0454*/ 	.word	0x000001b0
        /*0458*/ 	.short	0x0100
        /*045a*/ 	.byte	0x04
	.zero		1


	//   ....[54]....
        /*045c*/ 	.word	0x00000ae0
        /*0460*/ 	.word	0x000000ff
        /*0464*/ 	.word	0x000001a8
        /*0468*/ 	.short	0x0100
        /*046a*/ 	.byte	0x04
	.zero		1


	//   ....[55]....
        /*046c*/ 	.word	0x00000af0
        /*0470*/ 	.word	0x000000ff
        /*0474*/ 	.word	0x000001b8
        /*0478*/ 	.short	0x0100
        /*047a*/ 	.byte	0x04
	.zero		1


	//   ....[56]....
        /*047c*/ 	.word	0x00000bd0
        /*0480*/ 	.word	0x000000ff
        /*0484*/ 	.word	0x000001c0
        /*0488*/ 	.short	0x0100
        /*048a*/ 	.byte	0x04
	.zero		1


	//   ....[57]....
        /*048c*/ 	.word	0x00000be0
        /*0490*/ 	.word	0x000000ff
        /*0494*/ 	.word	0x000001c8
        /*0498*/ 	.short	0x0100
        /*049a*/ 	.byte	0x04
	.zero		1


	//   ....[58]....
        /*049c*/ 	.word	0x00000d10
        /*04a0*/ 	.word	0x000000ff
        /*04a4*/ 	.word	0x000001d0
        /*04a8*/ 	.short	0x0100
        /*04aa*/ 	.byte	0x06
	.zero		1


	//   ....[59]....
        /*04ac*/ 	.word	0x00000d20
        /*04b0*/ 	.word	0x000000ff
        /*04b4*/ 	.word	0x000001d8
        /*04b8*/ 	.short	0x0100
        /*04ba*/ 	.byte	0x06
	.zero		1


	//   ....[60]....
        /*04bc*/ 	.word	0x00000e50
        /*04c0*/ 	.word	0x000000ff
        /*04c4*/ 	.word	0x000001e0
        /*04c8*/ 	.short	0x0100
        /*04ca*/ 	.byte	0x04
	.zero		1


	//   ....[61]....
        /*04cc*/ 	.word	0x00000e60
        /*04d0*/ 	.word	0x000000ff
        /*04d4*/ 	.word	0x000001f0
        /*04d8*/ 	.short	0x0100
        /*04da*/ 	.byte	0x04
	.zero		1


	//   ....[62]....
        /*04dc*/ 	.word	0x00000e70
        /*04e0*/ 	.word	0x000000ff
        /*04e4*/ 	.word	0x000001e8
        /*04e8*/ 	.short	0x0100
        /*04ea*/ 	.byte	0x04
	.zero		1


	//   ....[63]....
        /*04ec*/ 	.word	0x00000e80
        /*04f0*/ 	.word	0x000000ff
        /*04f4*/ 	.word	0x000001f8
        /*04f8*/ 	.short	0x0100
        /*04fa*/ 	.byte	0x04
	.zero		1


	//   ....[64]....
        /*04fc*/ 	.word	0x00000f80
        /*0500*/ 	.word	0x000000ff
        /*0504*/ 	.word	0x00000200
        /*0508*/ 	.short	0x0100
        /*050a*/ 	.byte	0x06
	.zero		1


	//   ....[65]....
        /*050c*/ 	.word	0x00001ac0
        /*0510*/ 	.word	0x000000ff
        /*0514*/ 	.word	0x000000d0
        /*0518*/ 	.short	0x010a
        /*051a*/ 	.byte	0x04
	.zero		1


	//   ....[66]....
        /*051c*/ 	.word	0x00001e00
        /*0520*/ 	.word	0x000000ff
        /*0524*/ 	.word	0x000000d0
        /*0528*/ 	.short	0x010a
        /*052a*/ 	.byte	0x09
	.zero		1


	//   ....[67]....
        /*052c*/ 	.word	0x00001fb0
        /*0530*/ 	.word	0x000000ff
        /*0534*/ 	.word	0x000000d0
        /*0538*/ 	.short	0x010a
        /*053a*/ 	.byte	0x08
	.zero		1


	//   ....[68]....
        /*053c*/ 	.word	0x000021d0
        /*0540*/ 	.word	0x000000ff
        /*0544*/ 	.word	0x000001c8
        /*0548*/ 	.short	0x0101
        /*054a*/ 	.byte	0x24
	.zero		1


	//   ....[69]....
        /*054c*/ 	.word	0x00002200
        /*0550*/ 	.word	0x000000ff
        /*0554*/ 	.word	0x000000d0
        /*0558*/ 	.short	0x010a
        /*055a*/ 	.byte	0x04
	.zero		1


	//   ....[70]....
        /*055c*/ 	.word	0x000024e0
        /*0560*/ 	.word	0x000000ff
        /*0564*/ 	.word	0x000000d0
        /*0568*/ 	.short	0x010a
        /*056a*/ 	.byte	0x09
	.zero		1


	//   ....[71]....
        /*056c*/ 	.word	0x00002690
        /*0570*/ 	.word	0x000000ff
        /*0574*/ 	.word	0x000000d0
        /*0578*/ 	.short	0x010a
        /*057a*/ 	.byte	0x08
	.zero		1


	//   ....[72]....
        /*057c*/ 	.word	0x000028c0
        /*0580*/ 	.word	0x000000ff
        /*0584*/ 	.word	0x000001d0
        /*0588*/ 	.short	0x010a
        /*058a*/ 	.byte	0x24
	.zero		1


	//   ....[73]....
        /*058c*/ 	.word	0x00002980
        /*0590*/ 	.word	0x000000ff
        /*0594*/ 	.word	0x00000000
        /*0598*/ 	.short	0x0101
        /*059a*/ 	.byte	0x04
	.zero		1


	//   ....[74]....
        /*059c*/ 	.word	0x00002f80
        /*05a0*/ 	.word	0x000000ff
        /*05a4*/ 	.word	0x00000000
        /*05a8*/ 	.short	0x010a
        /*05aa*/ 	.byte	0x04
	.zero		1


	//   ....[75]....
        /*05ac*/ 	.word	0x00003020
        /*05b0*/ 	.word	0x000000ff
        /*05b4*/ 	.word	0x00000000
        /*05b8*/ 	.short	0x010a
        /*05ba*/ 	.byte	0x05
	.zero		1


	//   ....[76]....
        /*05bc*/ 	.word	0x000030c0
        /*05c0*/ 	.word	0x000000ff
        /*05c4*/ 	.word	0x00000000
        /*05c8*/ 	.short	0x010a
        /*05ca*/ 	.byte	0x05
	.zero		1


	//   ....[77]....
        /*05cc*/ 	.word	0x00003160
        /*05d0*/ 	.word	0x000000ff
        /*05d4*/ 	.word	0x00000000
        /*05d8*/ 	.short	0x010a
        /*05da*/ 	.byte	0x05
	.zero		1


	//   ....[78]....
        /*05dc*/ 	.word	0x00003200
        /*05e0*/ 	.word	0x000000ff
        /*05e4*/ 	.word	0x00000000
        /*05e8*/ 	.short	0x010a
        /*05ea*/ 	.byte	0x05
	.zero		1


	//   ....[79]....
        /*05ec*/ 	.word	0x000032a0
        /*05f0*/ 	.word	0x000000ff
        /*05f4*/ 	.word	0x00000000
        /*05f8*/ 	.short	0x010a
        /*05fa*/ 	.byte	0x05
	.zero		1


	//   ....[80]....
        /*05fc*/ 	.word	0x00003340
        /*0600*/ 	.word	0x000000ff
        /*0604*/ 	.word	0x00000000
        /*0608*/ 	.short	0x010a
        /*060a*/ 	.byte	0x05
	.zero		1


	//   ....[81]....
        /*060c*/ 	.word	0x000033e0
        /*0610*/ 	.word	0x000000ff
        /*0614*/ 	.word	0x00000000
        /*0618*/ 	.short	0x010a
        /*061a*/ 	.byte	0x05
	.zero		1


	//   ....[82]....
        /*061c*/ 	.word	0x00003480
        /*0620*/ 	.word	0x000000ff
        /*0624*/ 	.word	0x00000000
        /*0628*/ 	.short	0x010a
        /*062a*/ 	.byte	0x05
	.zero		1


	//   ....[83]....
        /*062c*/ 	.word	0x00003520
        /*0630*/ 	.word	0x000000ff
        /*0634*/ 	.word	0x00000000
        /*0638*/ 	.short	0x010a
        /*063a*/ 	.byte	0x05
	.zero		1


	//   ....[84]....
        /*063c*/ 	.word	0x000035c0
        /*0640*/ 	.word	0x000000ff
        /*0644*/ 	.word	0x00000000
        /*0648*/ 	.short	0x010a
        /*064a*/ 	.byte	0x05
	.zero		1


	//   ....[85]....
        /*064c*/ 	.word	0x00003660
        /*0650*/ 	.word	0x000000ff
        /*0654*/ 	.word	0x00000000
        /*0658*/ 	.short	0x010a
        /*065a*/ 	.byte	0x05
	.zero		1


	//   ....[86]....
        /*065c*/ 	.word	0x00003700
        /*0660*/ 	.word	0x000000ff
        /*0664*/ 	.word	0x00000000
        /*0668*/ 	.short	0x010a
        /*066a*/ 	.byte	0x05
	.zero		1


	//   ....[87]....
        /*066c*/ 	.word	0x000037a0
        /*0670*/ 	.word	0x000000ff
        /*0674*/ 	.word	0x00000000
        /*0678*/ 	.short	0x010a
        /*067a*/ 	.byte	0x05
	.zero		1


	//   ....[88]....
        /*067c*/ 	.word	0x00003840
        /*0680*/ 	.word	0x000000ff
        /*0684*/ 	.word	0x00000000
        /*0688*/ 	.short	0x010a
        /*068a*/ 	.byte	0x05
	.zero		1


	//   ....[89]....
        /*068c*/ 	.word	0x000038e0
        /*0690*/ 	.word	0x000000ff
        /*0694*/ 	.word	0x00000000
        /*0698*/ 	.short	0x010a
        /*069a*/ 	.byte	0x05
	.zero		1


	//   ....[90]....
        /*069c*/ 	.word	0x00003980
        /*06a0*/ 	.word	0x000000ff
        /*06a4*/ 	.word	0x00000000
        /*06a8*/ 	.short	0x010a
        /*06aa*/ 	.byte	0x05
	.zero		1


	//   ....[91]....
        /*06ac*/ 	.word	0x00003a20
        /*06b0*/ 	.word	0x000000ff
        /*06b4*/ 	.word	0x00000000
        /*06b8*/ 	.short	0x010a
        /*06ba*/ 	.byte	0x05
	.zero		1


	//   ....[92]....
        /*06bc*/ 	.word	0x00003ac0
        /*06c0*/ 	.word	0x000000ff
        /*06c4*/ 	.word	0x00000000
        /*06c8*/ 	.short	0x010a
        /*06ca*/ 	.byte	0x05
	.zero		1


	//   ....[93]....
        /*06cc*/ 	.word	0x00003b60
        /*06d0*/ 	.word	0x000000ff
        /*06d4*/ 	.word	0x00000000
        /*06d8*/ 	.short	0x010a
        /*06da*/ 	.byte	0x05
	.zero		1


	//   ....[94]....
        /*06dc*/ 	.word	0x00003c00
        /*06e0*/ 	.word	0x000000ff
        /*06e4*/ 	.word	0x00000000
        /*06e8*/ 	.short	0x010a
        /*06ea*/ 	.byte	0x05
	.zero		1


	//   ....[95]....
        /*06ec*/ 	.word	0x00003ca0
        /*06f0*/ 	.word	0x000000ff
        /*06f4*/ 	.word	0x00000000
        /*06f8*/ 	.short	0x010a
        /*06fa*/ 	.byte	0x05
	.zero		1


	//   ....[96]....
        /*06fc*/ 	.word	0x00003d40
        /*0700*/ 	.word	0x000000ff
        /*0704*/ 	.word	0x00000000
        /*0708*/ 	.short	0x010a
        /*070a*/ 	.byte	0x05
	.zero		1


	//   ....[97]....
        /*070c*/ 	.word	0x00003de0
        /*0710*/ 	.word	0x000000ff
        /*0714*/ 	.word	0x00000000
        /*0718*/ 	.short	0x010a
        /*071a*/ 	.byte	0x05
	.zero		1


	//   ....[98]....
        /*071c*/ 	.word	0x00003e80
        /*0720*/ 	.word	0x000000ff
        /*0724*/ 	.word	0x00000000
        /*0728*/ 	.short	0x010a
        /*072a*/ 	.byte	0x05
	.zero		1


	//   ....[99]....
        /*072c*/ 	.word	0x00003f30
        /*0730*/ 	.word	0x00000000
        /*0734*/ 	.word	0x00000000
        /*0738*/ 	.short	0x010a
        /*073a*/ 	.byte	0xff
	.zero		1


	//   ....[100]....
        /*073c*/ 	.word	0x00004060
        /*0740*/ 	.word	0x000000ff
        /*0744*/ 	.word	0x000001d8
        /*0748*/ 	.short	0x010a
        /*074a*/ 	.byte	0x04
	.zero		1


	//   ....[101]....
        /*074c*/ 	.word	0x00004100
        /*0750*/ 	.word	0x000000ff
        /*0754*/ 	.word	0x000001d0
        /*0758*/ 	.short	0x010a
        /*075a*/ 	.byte	0x04
	.zero		1


	//   ....[102]....
        /*075c*/ 	.word	0x000041a0
        /*0760*/ 	.word	0x000000ff
        /*0764*/ 	.word	0x00000000
        /*0768*/ 	.short	0x0101
        /*076a*/ 	.byte	0x05
	.zero		1


	//   ....[103]....
        /*076c*/ 	.word	0x000041e0
        /*0770*/ 	.word	0x000000ff
        /*0774*/ 	.word	0x000001d8
        /*0778*/ 	.short	0x0106
        /*077a*/ 	.byte	0x04
	.zero		1


	//   ....[104]....
        /*077c*/ 	.word	0x00004220
        /*0780*/ 	.word	0x00000000
        /*0784*/ 	.word	0x000001d8
        /*0788*/ 	.short	0x010a
        /*078a*/ 	.byte	0xff
	.zero		1


	//   ....[105]....
        /*078c*/ 	.word	0x00004460
        /*0790*/ 	.word	0x000000ff
        /*0794*/ 	.word	0x00000008
        /*0798*/ 	.short	0x010a
        /*079a*/ 	.byte	0x05
	.zero		1


	//   ....[106]....
        /*079c*/ 	.word	0x00004480
        /*07a0*/ 	.word	0x000000ff
        /*07a4*/ 	.word	0x00000008
        /*07a8*/ 	.short	0x010a
        /*07aa*/ 	.byte	0x05
	.zero		1


	//   ....[107]....
        /*07ac*/ 	.word	0x00004610
        /*07b0*/ 	.word	0x000000ff
        /*07b4*/ 	.word	0x00000008
        /*07b8*/ 	.short	0x010a
        /*07ba*/ 	.byte	0x05
	.zero		1


	//   ....[108]....
        /*07bc*/ 	.word	0x00004630
        /*07c0*/ 	.word	0x000000ff
        /*07c4*/ 	.word	0x00000008
        /*07c8*/ 	.short	0x010a
        /*07ca*/ 	.byte	0x05
	.zero		1


	//   ....[109]....
        /*07cc*/ 	.word	0x000046f0
        /*07d0*/ 	.word	0x000000ff
        /*07d4*/ 	.word	0x00000000
        /*07d8*/ 	.short	0x0101
        /*07da*/ 	.byte	0x04
	.zero		1


	//   ....[110]....
        /*07dc*/ 	.word	0x00004a40
        /*07e0*/ 	.word	0x000000ff
        /*07e4*/ 	.word	0x000001d0
        /*07e8*/ 	.short	0x010a
        /*07ea*/ 	.byte	0x11
	.zero		1


	//   ....[111]....
        /*07ec*/ 	.word	0x00004ae0
        /*07f0*/ 	.word	0x000000ff
        /*07f4*/ 	.word	0x00000000
        /*07f8*/ 	.short	0x0101
        /*07fa*/ 	.byte	0x17
	.zero		1


	//   ....[112]....
        /*07fc*/ 	.word	0x00004b20
        /*0800*/ 	.word	0x000000ff
        /*0804*/ 	.word	0x000001f0
        /*0808*/ 	.short	0x010a
        /*080a*/ 	.byte	0x16
	.zero		1


	//   ....[113]....
        /*080c*/ 	.word	0x00004bd0
        /*0810*/ 	.word	0x000000ff
        /*0814*/ 	.word	0x00000000
        /*0818*/ 	.short	0x010a
        /*081a*/ 	.byte	0x04
	.zero		1


	//   ....[114]....
        /*081c*/ 	.word	0x00004c10
        /*0820*/ 	.word	0x000000ff
        /*0824*/ 	.word	0x00000000
        /*0828*/ 	.short	0x010a
        /*082a*/ 	.byte	0x0a
	.zero		1


	//   ....[115]....
        /*082c*/ 	.word	0x00004d30
        /*0830*/ 	.word	0x000000ff
        /*0834*/ 	.word	0x00000000
        /*0838*/ 	.short	0x010a
        /*083a*/ 	.byte	0x04
	.zero		1


	//   ....[116]....
        /*083c*/ 	.word	0x00004fd0
        /*0840*/ 	.word	0x000000ff
        /*0844*/ 	.word	0x00000000
        /*0848*/ 	.short	0x010a
        /*084a*/ 	.byte	0x04
	.zero		1


	//   ....[117]....
        /*084c*/ 	.word	0x00005070
        /*0850*/ 	.word	0x00000000
        /*0854*/ 	.word	0x00000000
        /*0858*/ 	.short	0x010a
        /*085a*/ 	.byte	0xff
	.zero		1


	//   ....[118]....
        /*085c*/ 	.word	0x000050b0
        /*0860*/ 	.word	0x00000000
        /*0864*/ 	.word	0x00000000
        /*0868*/ 	.short	0x010a
        /*086a*/ 	.byte	0xff
	.zero		1


	//   ....[119]....
        /*086c*/ 	.word	0x00005120
        /*0870*/ 	.word	0x000000ff
        /*0874*/ 	.word	0x00000000
        /*0878*/ 	.short	0x0101
        /*087a*/ 	.byte	0x04
	.zero		1


	//   ....[120]....
        /*087c*/ 	.word	0x00005160
        /*0880*/ 	.word	0x000000ff
        /*0884*/ 	.word	0x00000200
        /*0888*/ 	.short	0x010a
        /*088a*/ 	.byte	0x11
	.zero		1


	//   ....[121]....
        /*088c*/ 	.word	0x000051d0
        /*0890*/ 	.word	0x000000ff
        /*0894*/ 	.word	0x00000000
        /*0898*/ 	.short	0x0101
        /*089a*/ 	.byte	0x04
	.zero		1


	//   ....[122]....
        /*089c*/ 	.word	0x000056e0
        /*08a0*/ 	.word	0x000000ff
        /*08a4*/ 	.word	0x000001d0
        /*08a8*/ 	.short	0x010a
        /*08aa*/ 	.byte	0x1b
	.zero		1


	//   ....[123]....
        /*08ac*/ 	.word	0x00005780
        /*08b0*/ 	.word	0x000000ff
        /*08b4*/ 	.word	0x00000000
        /*08b8*/ 	.short	0x0101
        /*08ba*/ 	.byte	0x25
	.zero		1


	//   ....[124]....
        /*08bc*/ 	.word	0x00005cd0
        /*08c0*/ 	.word	0x000000ff
        /*08c4*/ 	.word	0x000001c8
        /*08c8*/ 	.short	0x010a
        /*08ca*/ 	.byte	0x1b
	.zero		1


	//   ....[125]....
        /*08cc*/ 	.word	0x00005e70
        /*08d0*/ 	.word	0x000000ff
        /*08d4*/ 	.word	0x000001b0
        /*08d8*/ 	.short	0x010a
        /*08da*/ 	.byte	0x1b
	.zero		1


	//   ....[126]....
        /*08dc*/ 	.word	0x000061d0
        /*08e0*/ 	.word	0x000000ff
        /*08e4*/ 	.word	0x000001a0
        /*08e8*/ 	.short	0x010b
        /*08ea*/ 	.byte	0x1b
	.zero		1


	//   ....[127]....
        /*08ec*/ 	.word	0x000061e0
        /*08f0*/ 	.word	0x000000ff
        /*08f4*/ 	.word	0x00000000
        /*08f8*/ 	.short	0x0101
        /*08fa*/ 	.byte	0x2c
	.zero		1


	//   ....[128]....
        /*08fc*/ 	.word	0x000061f0
        /*0900*/ 	.word	0x000000ff
        /*0904*/ 	.word	0x000001b8
        /*0908*/ 	.short	0x010a
        /*090a*/ 	.byte	0x1b
	.zero		1


	//   ....[129]....
        /*090c*/ 	.word	0x00006430
        /*0910*/ 	.word	0x000000ff
        /*0914*/ 	.word	0x000001a8
        /*0918*/ 	.short	0x010b
        /*091a*/ 	.byte	0x1b
	.zero		1


	//   ....[130]....
        /*091c*/ 	.word	0x00006440
        /*0920*/ 	.word	0x000000ff
        /*0924*/ 	.word	0x00000000
        /*0928*/ 	.short	0x0101
        /*092a*/ 	.byte	0x26
	.zero		1


	//   ....[131]....
        /*092c*/ 	.word	0x00006490
        /*0930*/ 	.word	0x000000ff
        /*0934*/ 	.word	0x000001b0
        /*0938*/ 	.short	0x010a
        /*093a*/ 	.byte	0x1b
	.zero		1


	//   ....[132]....
        /*093c*/ 	.word	0x000064d0
        /*0940*/ 	.word	0x00000000
        /*0944*/ 	.word	0x000001b8
        /*0948*/ 	.short	0x010a
        /*094a*/ 	.byte	0xff
	.zero		1


	//   ....[133]....
        /*094c*/ 	.word	0x00006800
        /*0950*/ 	.word	0x000000ff
        /*0954*/ 	.word	0x000001d0
        /*0958*/ 	.short	0x010a
        /*095a*/ 	.byte	0x2c
	.zero		1


	//   ....[134]....
        /*095c*/ 	.word	0x000068d0
        /*0960*/ 	.word	0x000000ff
        /*0964*/ 	.word	0x00000000
        /*0968*/ 	.short	0x0101
        /*096a*/ 	.byte	0x04
	.zero		1


	//   ....[135]....
        /*096c*/ 	.word	0x00007550
        /*0970*/ 	.word	0x00000000
        /*0974*/ 	.word	0x000001a0
        /*0978*/ 	.short	0x010a
        /*097a*/ 	.byte	0xff
	.zero		1


	//   ....[136]....
        /*097c*/ 	.word	0x000075f0
        /*0980*/ 	.word	0x00000067
        /*0984*/ 	.word	0x000001e0
        /*0988*/ 	.short	0x010a
        /*098a*/ 	.byte	0xff
	.zero		1


	//   ....[137]....
        /*098c*/ 	.word	0x000077d0
        /*0990*/ 	.word	0x00000000
        /*0994*/ 	.word	0x000001a0
        /*0998*/ 	.short	0x010a
        /*099a*/ 	.byte	0xff
	.zero		1


	//   ....[138]....
        /*099c*/ 	.word	0x00007900
        /*09a0*/ 	.word	0x00000002
        /*09a4*/ 	.word	0x00000000
        /*09a8*/ 	.short	0x0101
        /*09aa*/ 	.byte	0xff
	.zero		1


	//   ....[139]....
        /*09ac*/ 	.word	0x00007960
        /*09b0*/ 	.word	0x00000067
        /*09b4*/ 	.word	0x000001e0
        /*09b8*/ 	.short	0x010a
        /*09ba*/ 	.byte	0xff
	.zero		1


	//   ....[140]....
        /*09bc*/ 	.word	0x00008570
        /*09c0*/ 	.word	0x00000074
        /*09c4*/ 	.word	0x000001a0
        /*09c8*/ 	.short	0x010a
        /*09ca*/ 	.byte	0xff
	.zero		1


	//   ....[141]....
        /*09cc*/ 	.word	0x00008640
        /*09d0*/ 	.word	0x00000074
        /*09d4*/ 	.word	0x000001a0
        /*09d8*/ 	.short	0x010a
        /*09da*/ 	.byte	0xff
	.zero		1


	//   ....[142]....
        /*09dc*/ 	.word	0x00008750
        /*09e0*/ 	.word	0x00000000
        /*09e4*/ 	.word	0x00000000
        /*09e8*/ 	.short	0x0101
        /*09ea*/ 	.byte	0xff
	.zero		1


	//   ....[143]....
        /*09ec*/ 	.word	0x00008a50
        /*09f0*/ 	.word	0x00000067
        /*09f4*/ 	.word	0x00000000
        /*09f8*/ 	.short	0x0101
        /*09fa*/ 	.byte	0xff
	.zero		1


	//   ....[144]....
        /*09fc*/ 	.word	0x00009430
        /*0a00*/ 	.word	0x00000000
        /*0a04*/ 	.word	0x000000d0
        /*0a08*/ 	.short	0x010a
        /*0a0a*/ 	.byte	0xff
	.zero		1


	//   ....[145]....
        /*0a0c*/ 	.word	0x00009490
        /*0a10*/ 	.word	0x00000000
        /*0a14*/ 	.word	0x000000d0
        /*0a18*/ 	.short	0x010a
        /*0a1a*/ 	.byte	0xff
	.zero		1


	//   ....[146]....
        /*0a1c*/ 	.word	0x000094f0
        /*0a20*/ 	.word	0x00000000
        /*0a24*/ 	.word	0x000001d0
        /*0a28*/ 	.short	0x010a
        /*0a2a*/ 	.byte	0xff
	.zero		1


	//   ....[147]....
        /*0a2c*/ 	.word	0x00009550
        /*0a30*/ 	.word	0x00000000
        /*0a34*/ 	.word	0x00000000
        /*0a38*/ 	.short	0x010a
        /*0a3a*/ 	.byte	0xff
	.zero		1


	//   ....[148]....
        /*0a3c*/ 	.word	0x000095b0
        /*0a40*/ 	.word	0x00000000
        /*0a44*/ 	.word	0x00000000
        /*0a48*/ 	.short	0x010a
        /*0a4a*/ 	.byte	0xff
	.zero		1


	//   ....[149]....
        /*0a4c*/ 	.word	0x00009610
        /*0a50*/ 	.word	0x00000000
        /*0a54*/ 	.word	0x00000000
        /*0a58*/ 	.short	0x010a
        /*0a5a*/ 	.byte	0xff
	.zero		1


	//   ....[150]....
        /*0a5c*/ 	.word	0x00009670
        /*0a60*/ 	.word	0x00000000
        /*0a64*/ 	.word	0x00000000
        /*0a68*/ 	.short	0x010a
        /*0a6a*/ 	.byte	0xff
	.zero		1


	//   ....[151]....
        /*0a6c*/ 	.word	0x000096d0
        /*0a70*/ 	.word	0x00000000
        /*0a74*/ 	.word	0x00000000
        /*0a78*/ 	.short	0x010a
        /*0a7a*/ 	.byte	0xff
	.zero		1


	//   ....[152]....
        /*0a7c*/ 	.word	0x00009730
        /*0a80*/ 	.word	0x00000000
        /*0a84*/ 	.word	0x00000000
        /*0a88*/ 	.short	0x010a
        /*0a8a*/ 	.byte	0xff
	.zero		1


	//   ....[153]....
        /*0a8c*/ 	.word	0x00009790
        /*0a90*/ 	.word	0x00000000
        /*0a94*/ 	.word	0x00000000
        /*0a98*/ 	.short	0x010a
        /*0a9a*/ 	.byte	0xff
	.zero		1


	//   ....[154]....
        /*0a9c*/ 	.word	0x000097f0
        /*0aa0*/ 	.word	0x00000000
        /*0aa4*/ 	.word	0x00000000
        /*0aa8*/ 	.short	0x010a
        /*0aaa*/ 	.byte	0xff
	.zero		1


	//   ....[155]....
        /*0aac*/ 	.word	0x00009850
        /*0ab0*/ 	.word	0x00000000
        /*0ab4*/ 	.word	0x00000000
        /*0ab8*/ 	.short	0x010a
        /*0aba*/ 	.byte	0xff
	.zero		1


	//   ....[156]....
        /*0abc*/ 	.word	0x000098b0
        /*0ac0*/ 	.word	0x00000000
        /*0ac4*/ 	.word	0x00000000
        /*0ac8*/ 	.short	0x010a
        /*0aca*/ 	.byte	0xff
	.zero		1


	//   ....[157]....
        /*0acc*/ 	.word	0x00009910
        /*0ad0*/ 	.word	0x00000000
        /*0ad4*/ 	.word	0x00000000
        /*0ad8*/ 	.short	0x010a
        /*0ada*/ 	.byte	0xff
	.zero		1


	//   ....[158]....
        /*0adc*/ 	.word	0x00009970
        /*0ae0*/ 	.word	0x00000000
        /*0ae4*/ 	.word	0x00000000
        /*0ae8*/ 	.short	0x010a
        /*0aea*/ 	.byte	0xff
	.zero		1


	//   ....[159]....
        /*0aec*/ 	.word	0x000099d0
        /*0af0*/ 	.word	0x00000000
        /*0af4*/ 	.word	0x00000000
        /*0af8*/ 	.short	0x010a
        /*0afa*/ 	.byte	0xff
	.zero		1


	//   ....[160]....
        /*0afc*/ 	.word	0x00009a30
        /*0b00*/ 	.word	0x00000000
        /*0b04*/ 	.word	0x00000000
        /*0b08*/ 	.short	0x010a
        /*0b0a*/ 	.byte	0xff
	.zero		1


	//   ....[161]....
        /*0b0c*/ 	.word	0x00009a90
        /*0b10*/ 	.word	0x00000000
        /*0b14*/ 	.word	0x00000000
        /*0b18*/ 	.short	0x010a
        /*0b1a*/ 	.byte	0xff
	.zero		1


	//   ....[162]....
        /*0b1c*/ 	.word	0x00009af0
        /*0b20*/ 	.word	0x00000000
        /*0b24*/ 	.word	0x00000000
        /*0b28*/ 	.short	0x010a
        /*0b2a*/ 	.byte	0xff
	.zero		1


	//   ....[163]....
        /*0b2c*/ 	.word	0x00009b50
        /*0b30*/ 	.word	0x00000000
        /*0b34*/ 	.word	0x00000000
        /*0b38*/ 	.short	0x010a
        /*0b3a*/ 	.byte	0xff
	.zero		1


	//   ....[164]....
        /*0b3c*/ 	.word	0x00009bb0
        /*0b40*/ 	.word	0x00000000
        /*0b44*/ 	.word	0x00000000
        /*0b48*/ 	.short	0x010a
        /*0b4a*/ 	.byte	0xff
	.zero		1


	//   ....[165]....
        /*0b4c*/ 	.word	0x00009c10
        /*0b50*/ 	.word	0x00000000
        /*0b54*/ 	.word	0x00000000
        /*0b58*/ 	.short	0x010a
        /*0b5a*/ 	.byte	0xff
	.zero		1


	//   ....[166]....
        /*0b5c*/ 	.word	0x00009c70
        /*0b60*/ 	.word	0x00000000
        /*0b64*/ 	.word	0x00000000
        /*0b68*/ 	.short	0x010a
        /*0b6a*/ 	.byte	0xff
	.zero		1


	//   ....[167]....
        /*0b6c*/ 	.word	0x00009cd0
        /*0b70*/ 	.word	0x00000000
        /*0b74*/ 	.word	0x00000000
        /*0b78*/ 	.short	0x010a
        /*0b7a*/ 	.byte	0xff
	.zero		1


	//   ....[168]....
        /*0b7c*/ 	.word	0x00009d30
        /*0b80*/ 	.word	0x00000000
        /*0b84*/ 	.word	0x00000000
        /*0b88*/ 	.short	0x010a
        /*0b8a*/ 	.byte	0xff
	.zero		1


	//   ....[169]....
        /*0b8c*/ 	.word	0x00009d90
        /*0b90*/ 	.word	0x00000000
        /*0b94*/ 	.word	0x00000000
        /*0b98*/ 	.short	0x010a
        /*0b9a*/ 	.byte	0xff
	.zero		1


	//   ....[170]....
        /*0b9c*/ 	.word	0x00009df0
        /*0ba0*/ 	.word	0x00000000
        /*0ba4*/ 	.word	0x00000000
        /*0ba8*/ 	.short	0x010a
        /*0baa*/ 	.byte	0xff
	.zero		1


	//   ....[171]....
        /*0bac*/ 	.word	0x00009e50
        /*0bb0*/ 	.word	0x00000000
        /*0bb4*/ 	.word	0x00000000
        /*0bb8*/ 	.short	0x010a
        /*0bba*/ 	.byte	0xff
	.zero		1


	//   ....[172]....
        /*0bbc*/ 	.word	0x00009eb0
        /*0bc0*/ 	.word	0x00000004
        /*0bc4*/ 	.word	0x000001d8
        /*0bc8*/ 	.short	0x010a
        /*0bca*/ 	.byte	0xff
	.zero		1


	//   ....[173]....
        /*0bcc*/ 	.word	0x00009f10
        /*0bd0*/ 	.word	0x00000004
        /*0bd4*/ 	.word	0x000001d0
        /*0bd8*/ 	.short	0x010a
        /*0bda*/ 	.byte	0xff
	.zero		1


	//   ....[174]....
        /*0bdc*/ 	.word	0x00009f70
        /*0be0*/ 	.word	0x00000005
        /*0be4*/ 	.word	0x00000008
        /*0be8*/ 	.short	0x010a
        /*0bea*/ 	.byte	0xff
	.zero		1


	//   ....[175]....
        /*0bec*/ 	.word	0x0000a050
        /*0bf0*/ 	.word	0x00000003
        /*0bf4*/ 	.word	0x00000008
        /*0bf8*/ 	.short	0x010a
        /*0bfa*/ 	.byte	0xff
	.zero		1


	//   ....[176]....
        /*0bfc*/ 	.word	0x0000a0b0
        /*0c00*/ 	.word	0x00000004
        /*0c04*/ 	.word	0x000001d0
        /*0c08*/ 	.short	0x010a
        /*0c0a*/ 	.byte	0xff
	.zero		1


	//   ....[177]....
        /*0c0c*/ 	.word	0x0000a110
        /*0c10*/ 	.word	0x00000004
        /*0c14*/ 	.word	0x000001f0
        /*0c18*/ 	.short	0x010a
        /*0c1a*/ 	.byte	0xff
	.zero		1


	//   ....[178]....
        /*0c1c*/ 	.word	0x0000a170
        /*0c20*/ 	.word	0x00000004
        /*0c24*/ 	.word	0x00000000
        /*0c28*/ 	.short	0x010a
        /*0c2a*/ 	.byte	0xff
	.zero		1


	//   ....[179]....
        /*0c2c*/ 	.word	0x0000a1d0
        /*0c30*/ 	.word	0x00000000
        /*0c34*/ 	.word	0x00000000
        /*0c38*/ 	.short	0x010a
        /*0c3a*/ 	.byte	0xff
	.zero		1


	//   ....[180]....
        /*0c3c*/ 	.word	0x0000a230
        /*0c40*/ 	.word	0x00000000
        /*0c44*/ 	.word	0x00000200
        /*0c48*/ 	.short	0x010a
        /*0c4a*/ 	.byte	0xff
	.zero		1


	//   ....[181]....
        /*0c4c*/ 	.word	0x0000a290
        /*0c50*/ 	.word	0x00000000
        /*0c54*/ 	.word	0x000001d0
        /*0c58*/ 	.short	0x010a
        /*0c5a*/ 	.byte	0xff
	.zero		1


	//   ....[182]....
        /*0c5c*/ 	.word	0x0000a2f0
        /*0c60*/ 	.word	0x00000000
        /*0c64*/ 	.word	0x000001c8
        /*0c68*/ 	.short	0x010a
        /*0c6a*/ 	.byte	0xff
	.zero		1


	//   ....[183]....
        /*0c6c*/ 	.word	0x0000a350
        /*0c70*/ 	.word	0x00000002
        /*0c74*/ 	.word	0x000001b0
        /*0c78*/ 	.short	0x010a
        /*0c7a*/ 	.byte	0xff
	.zero		1


	//   ....[184]....
        /*0c7c*/ 	.word	0x0000a3b0
        /*0c80*/ 	.word	0x00000000
        /*0c84*/ 	.word	0x000001b8
        /*0c88*/ 	.short	0x010a
        /*0c8a*/ 	.byte	0xff
	.zero		1


	//   ....[185]....
        /*0c8c*/ 	.word	0x0000a410
        /*0c90*/ 	.word	0x00000000
        /*0c94*/ 	.word	0x000001b0
        /*0c98*/ 	.short	0x010a
        /*0c9a*/ 	.byte	0xff
	.zero		1


	//   ....[186]....
        /*0c9c*/ 	.word	0x0000a470
        /*0ca0*/ 	.word	0x00000000
        /*0ca4*/ 	.word	0x000001d0
        /*0ca8*/ 	.short	0x010a
        /*0caa*/ 	.byte	0xff
	.zero		1


	//   ....[187]....
        /*0cac*/ 	.word	0x0000a4c0
        /*0cb0*/ 	.word	0x00000000
        /*0cb4*/ 	.word	0x000001a0
        /*0cb8*/ 	.short	0x010a
        /*0cba*/ 	.byte	0xff
	.zero		1


	//   ....[188]....
        /*0cbc*/ 	.word	0x0000a510
        /*0cc0*/ 	.word	0x00000067
        /*0cc4*/ 	.word	0x000001e0
        /*0cc8*/ 	.short	0x010a
        /*0cca*/ 	.byte	0xff
	.zero		1


	//   ....[189]....
        /*0ccc*/ 	.word	0x0000a560
        /*0cd0*/ 	.word	0x00000074
        /*0cd4*/ 	.word	0x000001a0
        /*0cd8*/ 	.short	0x010a
        /*0cda*/ 	.byte	0xff
	.zero		1


	//----- nvinfo : EIATTR_NUM_MBARRIERS
	.align		4
.L_47:
        /*0cdc*/ 	.byte	0x03, 0x38
        /*0cde*/ 	.short	0x0041


	//----- nvinfo : EIATTR_EXIT_INSTR_OFFSETS
	.align		4
        /*0ce0*/ 	.byte	0x04, 0x1c
        /*0ce2*/ 	.short	(.L_49 - .L_48)


	//   ....[0]....
.L_48:
        /*0ce4*/ 	.word	0x00003f60


	//   ....[1]....
        /*0ce8*/ 	.word	0x000041f0


	//   ....[2]....
        /*0cec*/ 	.word	0x00004250


	//   ....[3]....
        /*0cf0*/ 	.word	0x000053f0


	//   ....[4]....
        /*0cf4*/ 	.word	0x00006500


	//   ....[5]....
        /*0cf8*/ 	.word	0x00006540


	//   ....[6]....
        /*0cfc*/ 	.word	0x00009410


	//----- nvinfo : EIATTR_MAX_THREADS
	.align		4
.L_49:
        /*0d00*/ 	.byte	0x04, 0x05
        /*0d02*/ 	.short	(.L_51 - .L_50)
.L_50:
        /*0d04*/ 	.word	0x00000100
        /*0d08*/ 	.word	0x00000001
        /*0d0c*/ 	.word	0x00000001


	//----- nvinfo : EIATTR_CRS_STACK_SIZE
	.align		4
.L_51:
        /*0d10*/ 	.byte	0x04, 0x1e
        /*0d12*/ 	.short	(.L_53 - .L_52)
.L_52:
        /*0d14*/ 	.word	0x00000000


	//----- nvinfo : EIATTR_CBANK_PARAM_SIZE
	.align		4
.L_53:
        /*0d18*/ 	.byte	0x03, 0x19
        /*0d1a*/ 	.short	0x0900


	//----- nvinfo : EIATTR_PARAM_CBANK
	.align		4
        /*0d1c*/ 	.byte	0x04, 0x0a
        /*0d1e*/ 	.short	(.L_55 - .L_54)
	.align		4
.L_54:
        /*0d20*/ 	.word	index@(.nv.constant0._ZN7cutlass13device_kernelINS_4conv6kernel13ConvUniversalINS1_16ConvProblemShapeILNS1_8OperatorE1ELi3EEENS1_10collective14CollectiveConvINS1_47MainloopSm100TmaUmmaWarpSpecializedImplicitGemmILS5_1ELi26ELi3ELi1ELi2EN4cute5tupleIJNSA_1CILi2EEENSC_ILi1EEESE_EEEEENSB_IJNSC_ILi128EEESH_NSB_IJNSC_ILi64EEEEEEEEENS_12float_e4m3_tESL_NSA_8TiledMMAINSA_8MMA_AtomIJNSA_10MMA_TraitsINSA_25SM100_MMA_F8F6F4_2x1SM_SSEJSL_SL_fSH_SH_NSA_17integral_constantINSA_4UMMA5MajorELSS_0EEENSQ_ISS_LSS_1EEENSQ_INSR_7ScaleInELSV_0EEESW_EEEEEENSA_6LayoutINSB_IJSE_SE_SE_EEENSB_IJNSC_ILi0EEES11_S11_EEEEENSB_IJNSA_10UnderscoreES14_S14_EEEEENS7_6detail27Sm100ImplicitGemmTileTraitsINSA_25SM100_TMA_2SM_LOAD_IM2COLENSA_14ComposedLayoutINSA_7SwizzleILi2ELi4ELi3EEENSA_18smem_ptr_flag_bitsILi8EEENSZ_INSB_IJNSC_ILi8EEESI_EEENSB_IJSI_SE_EEEEEEEvEENS18_INSA_18SM100_TMA_2SM_LOADENS1A_IS1C_S1E_NSZ_INSB_IJSI_S1F_EEENSB_IJSE_SI_EEEEEEEvEEEENS_8epilogue10collective18CollectiveEpilogueINS1S_23Sm100TmaWarpSpecializedILi2ELi2ELi32ELb0ELb0EEEJNSB_IJSI_SH_SJ_EEENSB_IJNSZ_ISI_SE_EENSZ_INSB_IJNSC_ILi32EEESD_EEES1N_EEEEESL_NSB_IJNSB_IJllllEEESE_S11_EEESL_S24_NS1S_6fusion15FusionCallbacksIS1W_NS25_17LinearCombinationISL_fSL_fLNS_15FloatRoundStyleE2EEES1X_S22_JEEENSA_5SM1004TMEM4LOAD26SM100_TMEM_LOAD_32dp32b32xENSA_20SM90_TMA_LOAD_IM2COLENS1A_INS1B_ILi1ELi4ELi3EEES1E_NSZ_INSB_IJS1F_S1Z_EEENSB_IJS1Z_SE_EEEEEEENSA_39AutoVectorizingCopyWithAssumedAlignmentILi128EEENSA_21SM90_TMA_STORE_IM2COLES2K_S2M_S2M_EEEvvEEEEvNT_6ParamsE)
        /*0d24*/ 	.short	0x0380
        /*0d26*/ 	.short	0x0900


	//----- nvinfo : EIATTR_SW_WAR
	.align		4
.L_55:
        /*0d28*/ 	.byte	0x04, 0x36
        /*0d2a*/ 	.short	(.L_57 - .L_56)
.L_56:
        /*0d2c*/ 	.word	0x00000008
.L_57:


//--------------------- .nv.callgraph             --------------------------
	.section	.nv.callgraph,"",@"SHT_CUDA_CALLGRAPH"
	.align	4
	.sectionentsize	8
	.align		4
        /*0000*/ 	.word	0x00000000
	.align		4
        /*0004*/ 	.word	0xffffffff
	.align		4
        /*0008*/ 	.word	index@(_ZN7cutlass13device_kernelINS_4conv6kernel13ConvUniversalINS1_16ConvProblemShapeILNS1_8OperatorE1ELi3EEENS1_10collective14CollectiveConvINS1_47MainloopSm100TmaUmmaWarpSpecializedImplicitGemmILS5_1ELi26ELi3ELi1ELi2EN4cute5tupleIJNSA_1CILi2EEENSC_ILi1EEESE_EEEEENSB_IJNSC_ILi128EEESH_NSB_IJNSC_ILi64EEEEEEEEENS_12float_e4m3_tESL_NSA_8TiledMMAINSA_8MMA_AtomIJNSA_10MMA_TraitsINSA_25SM100_MMA_F8F6F4_2x1SM_SSEJSL_SL_fSH_SH_NSA_17integral_constantINSA_4UMMA5MajorELSS_0EEENSQ_ISS_LSS_1EEENSQ_INSR_7ScaleInELSV_0EEESW_EEEEEENSA_6LayoutINSB_IJSE_SE_SE_EEENSB_IJNSC_ILi0EEES11_S11_EEEEENSB_IJNSA_10UnderscoreES14_S14_EEEEENS7_6detail27Sm100ImplicitGemmTileTraitsINSA_25SM100_TMA_2SM_LOAD_IM2COLENSA_14ComposedLayoutINSA_7SwizzleILi2ELi4ELi3EEENSA_18smem_ptr_flag_bitsILi8EEENSZ_INSB_IJNSC_ILi8EEESI_EEENSB_IJSI_SE_EEEEEEEvEENS18_INSA_18SM100_TMA_2SM_LOADENS1A_IS1C_S1E_NSZ_INSB_IJSI_S1F_EEENSB_IJSE_SI_EEEEEEEvEEEENS_8epilogue10collective18CollectiveEpilogueINS1S_23Sm100TmaWarpSpecializedILi2ELi2ELi32ELb0ELb0EEEJNSB_IJSI_SH_SJ_EEENSB_IJNSZ_ISI_SE_EENSZ_INSB_IJNSC_ILi32EEESD_EEES1N_EEEEESL_NSB_IJNSB_IJllllEEESE_S11_EEESL_S24_NS1S_6fusion15FusionCallbacksIS1W_NS25_17LinearCombinationISL_fSL_fLNS_15FloatRoundStyleE2EEES1X_S22_JEEENSA_5SM1004TMEM4LOAD26SM100_TMEM_LOAD_32dp32b32xENSA_20SM90_TMA_LOAD_IM2COLENS1A_INS1B_ILi1ELi4ELi3EEES1E_NSZ_INSB_IJS1F_S1Z_EEENSB_IJS1Z_SE_EEEEEEENSA_39AutoVectorizingCopyWithAssumedAlignmentILi128EEENSA_21SM90_TMA_STORE_IM2COLES2K_S2M_S2M_EEEvvEEEEvNT_6ParamsE)
	.align		4
        /*000c*/ 	.word	index@(__assertfail)
	.align		4
        /*0010*/ 	.word	0x00000000
	.align		4
        /*0014*/ 	.word	0xfffffffe
	.align		4
        /*0018*/ 	.word	0x00000000
	.align		4
        /*001c*/ 	.word	0xfffffffd
	.align		4
        /*0020*/ 	.word	0x00000000
	.align		4
        /*0024*/ 	.word	0xfffffffc


//--------------------- .nv.constant4             --------------------------
	.section	.nv.constant4,"a",@progbits
	.align	8
	.align		8
.nv.constant4:
        /*0000*/ 	.dword	__assertfail
	.align		8
        /*0008*/ 	.dword	__unnamed_1
	.align		8
        /*0010*/ 	.dword	__unnamed_2
	.align		8
        /*0018*/ 	.dword	_ZN39_INTERNAL_8de61285_4_k_cu_18533a77_32514cuda3std3__45__cpo5beginE
	.align		8
        /*0020*/ 	.dword	_ZN39_INTERNAL_8de61285_4_k_cu_18533a77_32514cuda3std3__45__cpo3endE
	.align		8
        /*0028*/ 	.dword	_ZN39_INTERNAL_8de61285_4_k_cu_18533a77_32514cuda3std3__45__cpo6cbeginE
	.align		8
        /*0030*/ 	.dword	_ZN39_INTERNAL_8de61285_4_k_cu_18533a77_32514cuda3std3__45__cpo4cendE
	.align		8
        /*0038*/ 	.dword	_ZN39_INTERNAL_8de61285_4_k_cu_18533a77_32514cuda3std3__441_GLOBAL__N__8de61285_4_k_cu_18533a77_32516ignoreE
	.align		8
        /*0040*/ 	.dword	_ZN39_INTERNAL_8de61285_4_k_cu_18533a77_32514cuda3std3__419piecewise_constructE
	.align		8
        /*0048*/ 	.dword	_ZN39_INTERNAL_8de61285_4_k_cu_18533a77_32514cuda3std3__48in_placeE
	.align		8
        /*0050*/ 	.dword	_ZN39_INTERNAL_8de61285_4_k_cu_18533a77_32514cuda3std6ranges3__45__cpo4swapE
	.align		8
        /*0058*/ 	.dword	_ZN39_INTERNAL_8de61285_4_k_cu_18533a77_32514cuda3std6ranges3__45__cpo9iter_moveE
	.align		8
        /*0060*/ 	.dword	_ZN39_INTERNAL_8de61285_4_k_cu_18533a77_32514cute7productE
	.align		8
        /*0068*/ 	.dword	_ZN39_INTERNAL_8de61285_4_k_cu_18533a77_32514cute1_E
	.align		8
        /*0070*/ 	.dword	$str$27
	.align		8
        /*0078*/ 	.dword	$str$28
	.align		8
        /*0080*/ 	.dword	$str$29
	.align		8
        /*0088*/ 	.dword	$str$30


//--------------------- .text._ZN7cutlass13device_kernelINS_4conv6kernel13ConvUniversalINS1_16ConvProblemShapeILNS1_8OperatorE1ELi3EEENS1_10collective14CollectiveConvINS1_47MainloopSm100TmaUmmaWarpSpecializedImplicitGemmILS5_1ELi26ELi3ELi1ELi2EN4cute5tupleIJNSA_1CILi2EEENSC_ILi1EEESE_EEEEENSB_IJNSC_ILi128EEESH_NSB_IJNSC_ILi64EEEEEEEEENS_12float_e4m3_tESL_NSA_8TiledMMAINSA_8MMA_AtomIJNSA_10MMA_TraitsINSA_25SM100_MMA_F8F6F4_2x1SM_SSEJSL_SL_fSH_SH_NSA_17integral_constantINSA_4UMMA5MajorELSS_0EEENSQ_ISS_LSS_1EEENSQ_INSR_7ScaleInELSV_0EEESW_EEEEEENSA_6LayoutINSB_IJSE_SE_SE_EEENSB_IJNSC_ILi0EEES11_S11_EEEEENSB_IJNSA_10UnderscoreES14_S14_EEEEENS7_6detail27Sm100ImplicitGemmTileTraitsINSA_25SM100_TMA_2SM_LOAD_IM2COLENSA_14ComposedLayoutINSA_7SwizzleILi2ELi4ELi3EEENSA_18smem_ptr_flag_bitsILi8EEENSZ_INSB_IJNSC_ILi8EEESI_EEENSB_IJSI_SE_EEEEEEEvEENS18_INSA_18SM100_TMA_2SM_LOADENS1A_IS1C_S1E_NSZ_INSB_IJSI_S1F_EEENSB_IJSE_SI_EEEEEEEvEEEENS_8epilogue10collective18CollectiveEpilogueINS1S_23Sm100TmaWarpSpecializedILi2ELi2ELi32ELb0ELb0EEEJNSB_IJSI_SH_SJ_EEENSB_IJNSZ_ISI_SE_EENSZ_INSB_IJNSC_ILi32EEESD_EEES1N_EEEEESL_NSB_IJNSB_IJllllEEESE_S11_EEESL_S24_NS1S_6fusion15FusionCallbacksIS1W_NS25_17LinearCombinationISL_fSL_fLNS_15FloatRoundStyleE2EEES1X_S22_JEEENSA_5SM1004TMEM4LOAD26SM100_TMEM_LOAD_32dp32b32xENSA_20SM90_TMA_LOAD_IM2COLENS1A_INS1B_ILi1ELi4ELi3EEES1E_NSZ_INSB_IJS1F_S1Z_EEENSB_IJS1Z_SE_EEEEEEENSA_39AutoVectorizingCopyWithAssumedAlignmentILi128EEENSA_21SM90_TMA_STORE_IM2COLES2K_S2M_S2M_EEEvvEEEEvNT_6ParamsE --------------------------
	.section	.text._ZN7cutlass13device_kernelINS_4conv6kernel13ConvUniversalINS1_16ConvProblemShapeILNS1_8OperatorE1ELi3EEENS1_10collective14CollectiveConvINS1_47MainloopSm100TmaUmmaWarpSpecializedImplicitGemmILS5_1ELi26ELi3ELi1ELi2EN4cute5tupleIJNSA_1CILi2EEENSC_ILi1EEESE_EEEEENSB_IJNSC_ILi128EEESH_NSB_IJNSC_ILi64EEEEEEEEENS_12float_e4m3_tESL_NSA_8TiledMMAINSA_8MMA_AtomIJNSA_10MMA_TraitsINSA_25SM100_MMA_F8F6F4_2x1SM_SSEJSL_SL_fSH_SH_NSA_17integral_constantINSA_4UMMA5MajorELSS_0EEENSQ_ISS_LSS_1EEENSQ_INSR_7ScaleInELSV_0EEESW_EEEEEENSA_6LayoutINSB_IJSE_SE_SE_EEENSB_IJNSC_ILi0EEES11_S11_EEEEENSB_IJNSA_10UnderscoreES14_S14_EEEEENS7_6detail27Sm100ImplicitGemmTileTraitsINSA_25SM100_TMA_2SM_LOAD_IM2COLENSA_14ComposedLayoutINSA_7SwizzleILi2ELi4ELi3EEENSA_18smem_ptr_flag_bitsILi8EEENSZ_INSB_IJNSC_ILi8EEESI_EEENSB_IJSI_SE_EEEEEEEvEENS18_INSA_18SM100_TMA_2SM_LOADENS1A_IS1C_S1E_NSZ_INSB_IJSI_S1F_EEENSB_IJSE_SI_EEEEEEEvEEEENS_8epilogue10collective18CollectiveEpilogueINS1S_23Sm100TmaWarpSpecializedILi2ELi2ELi32ELb0ELb0EEEJNSB_IJSI_SH_SJ_EEENSB_IJNSZ_ISI_SE_EENSZ_INSB_IJNSC_ILi32EEESD_EEES1N_EEEEESL_NSB_IJNSB_IJllllEEESE_S11_EEESL_S24_NS1S_6fusion15FusionCallbacksIS1W_NS25_17LinearCombinationISL_fSL_fLNS_15FloatRoundStyleE2EEES1X_S22_JEEENSA_5SM1004TMEM4LOAD26SM100_TMEM_LOAD_32dp32b32xENSA_20SM90_TMA_LOAD_IM2COLENS1A_INS1B_ILi1ELi4ELi3EEES1E_NSZ_INSB_IJS1F_S1Z_EEENSB_IJS1Z_SE_EEEEEEENSA_39AutoVectorizingCopyWithAssumedAlignmentILi128EEENSA_21SM90_TMA_STORE_IM2COLES2K_S2M_S2M_EEEvvEEEEvNT_6ParamsE,"ax",@progbits
	.align	128
.text._ZN7cutlass13device_kernelINS_4conv6kernel13ConvUniversalINS1_16ConvProblemShapeILNS1_8OperatorE1ELi3EEENS1_10collective14CollectiveConvINS1_47MainloopSm100TmaUmmaWarpSpecializedImplicitGemmILS5_1ELi26ELi3ELi1ELi2EN4cute5tupleIJNSA_1CILi2EEENSC_ILi1EEESE_EEEEENSB_IJNSC_ILi128EEESH_NSB_IJNSC_ILi64EEEEEEEEENS_12float_e4m3_tESL_NSA_8TiledMMAINSA_8MMA_AtomIJNSA_10MMA_TraitsINSA_25SM100_MMA_F8F6F4_2x1SM_SSEJSL_SL_fSH_SH_NSA_17integral_constantINSA_4UMMA5MajorELSS_0EEENSQ_ISS_LSS_1EEENSQ_INSR_7ScaleInELSV_0EEESW_EEEEEENSA_6LayoutINSB_IJSE_SE_SE_EEENSB_IJNSC_ILi0EEES11_S11_EEEEENSB_IJNSA_10UnderscoreES14_S14_EEEEENS7_6detail27Sm100ImplicitGemmTileTraitsINSA_25SM100_TMA_2SM_LOAD_IM2COLENSA_14ComposedLayoutINSA_7SwizzleILi2ELi4ELi3EEENSA_18smem_ptr_flag_bitsILi8EEENSZ_INSB_IJNSC_ILi8EEESI_EEENSB_IJSI_SE_EEEEEEEvEENS18_INSA_18SM100_TMA_2SM_LOADENS1A_IS1C_S1E_NSZ_INSB_IJSI_S1F_EEENSB_IJSE_SI_EEEEEEEvEEEENS_8epilogue10collective18CollectiveEpilogueINS1S_23Sm100TmaWarpSpecializedILi2ELi2ELi32ELb0ELb0EEEJNSB_IJSI_SH_SJ_EEENSB_IJNSZ_ISI_SE_EENSZ_INSB_IJNSC_ILi32EEESD_EEES1N_EEEEESL_NSB_IJNSB_IJllllEEESE_S11_EEESL_S24_NS1S_6fusion15FusionCallbacksIS1W_NS25_17LinearCombinationISL_fSL_fLNS_15FloatRoundStyleE2EEES1X_S22_JEEENSA_5SM1004TMEM4LOAD26SM100_TMEM_LOAD_32dp32b32xENSA_20SM90_TMA_LOAD_IM2COLENS1A_INS1B_ILi1ELi4ELi3EEES1E_NSZ_INSB_IJS1F_S1Z_EEENSB_IJS1Z_SE_EEEEEEENSA_39AutoVectorizingCopyWithAssumedAlignmentILi128EEENSA_21SM90_TMA_STORE_IM2COLES2K_S2M_S2M_EEEvvEEEEvNT_6ParamsE:
        .type           _ZN7cutlass13device_kernelINS_4conv6kernel13ConvUniversalINS1_16ConvProblemShapeILNS1_8OperatorE1ELi3EEENS1_10collective14CollectiveConvINS1_47MainloopSm100TmaUmmaWarpSpecializedImplicitGemmILS5_1ELi26ELi3ELi1ELi2EN4cute5tupleIJNSA_1CILi2EEENSC_ILi1EEESE_EEEEENSB_IJNSC_ILi128EEESH_NSB_IJNSC_ILi64EEEEEEEEENS_12float_e4m3_tESL_NSA_8TiledMMAINSA_8MMA_AtomIJNSA_10MMA_TraitsINSA_25SM100_MMA_F8F6F4_2x1SM_SSEJSL_SL_fSH_SH_NSA_17integral_constantINSA_4UMMA5MajorELSS_0EEENSQ_ISS_LSS_1EEENSQ_INSR_7ScaleInELSV_0EEESW_EEEEEENSA_6LayoutINSB_IJSE_SE_SE_EEENSB_IJNSC_ILi0EEES11_S11_EEEEENSB_IJNSA_10UnderscoreES14_S14_EEEEENS7_6detail27Sm100ImplicitGemmTileTraitsINSA_25SM100_TMA_2SM_LOAD_IM2COLENSA_14ComposedLayoutINSA_7SwizzleILi2ELi4ELi3EEENSA_18smem_ptr_flag_bitsILi8EEENSZ_INSB_IJNSC_ILi8EEESI_EEENSB_IJSI_SE_EEEEEEEvEENS18_INSA_18SM100_TMA_2SM_LOADENS1A_IS1C_S1E_NSZ_INSB_IJSI_S1F_EEENSB_IJSE_SI_EEEEEEEvEEEENS_8epilogue10collective18CollectiveEpilogueINS1S_23Sm100TmaWarpSpecializedILi2ELi2ELi32ELb0ELb0EEEJNSB_IJSI_SH_SJ_EEENSB_IJNSZ_ISI_SE_EENSZ_INSB_IJNSC_ILi32EEESD_EEES1N_EEEEESL_NSB_IJNSB_IJllllEEESE_S11_EEESL_S24_NS1S_6fusion15FusionCallbacksIS1W_NS25_17LinearCombinationISL_fSL_fLNS_15FloatRoundStyleE2EEES1X_S22_JEEENSA_5SM1004TMEM4LOAD26SM100_TMEM_LOAD_32dp32b32xENSA_20SM90_TMA_LOAD_IM2COLENS1A_INS1B_ILi1ELi4ELi3EEES1E_NSZ_INSB_IJS1F_S1Z_EEENSB_IJS1Z_SE_EEEEEEENSA_39AutoVectorizingCopyWithAssumedAlignmentILi128EEENSA_21SM90_TMA_STORE_IM2COLES2K_S2M_S2M_EEEvvEEEEvNT_6ParamsE,@function
        .size           _ZN7cutlass13device_kernelINS_4conv6kernel13ConvUniversalINS1_16ConvProblemShapeILNS1_8OperatorE1ELi3EEENS1_10collective14CollectiveConvINS1_47MainloopSm100TmaUmmaWarpSpecializedImplicitGemmILS5_1ELi26ELi3ELi1ELi2EN4cute5tupleIJNSA_1CILi2EEENSC_ILi1EEESE_EEEEENSB_IJNSC_ILi128EEESH_NSB_IJNSC_ILi64EEEEEEEEENS_12float_e4m3_tESL_NSA_8TiledMMAINSA_8MMA_AtomIJNSA_10MMA_TraitsINSA_25SM100_MMA_F8F6F4_2x1SM_SSEJSL_SL_fSH_SH_NSA_17integral_constantINSA_4UMMA5MajorELSS_0EEENSQ_ISS_LSS_1EEENSQ_INSR_7ScaleInELSV_0EEESW_EEEEEENSA_6LayoutINSB_IJSE_SE_SE_EEENSB_IJNSC_ILi0EEES11_S11_EEEEENSB_IJNSA_10UnderscoreES14_S14_EEEEENS7_6detail27Sm100ImplicitGemmTileTraitsINSA_25SM100_TMA_2SM_LOAD_IM2COLENSA_14ComposedLayoutINSA_7SwizzleILi2ELi4ELi3EEENSA_18smem_ptr_flag_bitsILi8EEENSZ_INSB_IJNSC_ILi8EEESI_EEENSB_IJSI_SE_EEEEEEEvEENS18_INSA_18SM100_TMA_2SM_LOADENS1A_IS1C_S1E_NSZ_INSB_IJSI_S1F_EEENSB_IJSE_SI_EEEEEEEvEEEENS_8epilogue10collective18CollectiveEpilogueINS1S_23Sm100TmaWarpSpecializedILi2ELi2ELi32ELb0ELb0EEEJNSB_IJSI_SH_SJ_EEENSB_IJNSZ_ISI_SE_EENSZ_INSB_IJNSC_ILi32EEESD_EEES1N_EEEEESL_NSB_IJNSB_IJllllEEESE_S11_EEESL_S24_NS1S_6fusion15FusionCallbacksIS1W_NS25_17LinearCombinationISL_fSL_fLNS_15FloatRoundStyleE2EEES1X_S22_JEEENSA_5SM1004TMEM4LOAD26SM100_TMEM_LOAD_32dp32b32xENSA_20SM90_TMA_LOAD_IM2COLENS1A_INS1B_ILi1ELi4ELi3EEES1E_NSZ_INSB_IJS1F_S1Z_EEENSB_IJS1Z_SE_EEEEEEENSA_39AutoVectorizingCopyWithAssumedAlignmentILi128EEENSA_21SM90_TMA_STORE_IM2COLES2K_S2M_S2M_EEEvvEEEEvNT_6ParamsE,(.L_x_221 - _ZN7cutlass13device_kernelINS_4conv6kernel13ConvUniversalINS1_16ConvProblemShapeILNS1_8OperatorE1ELi3EEENS1_10collective14CollectiveConvINS1_47MainloopSm100TmaUmmaWarpSpecializedImplicitGemmILS5_1ELi26ELi3ELi1ELi2EN4cute5tupleIJNSA_1CILi2EEENSC_ILi1EEESE_EEEEENSB_IJNSC_ILi128EEESH_NSB_IJNSC_ILi64EEEEEEEEENS_12float_e4m3_tESL_NSA_8TiledMMAINSA_8MMA_AtomIJNSA_10MMA_TraitsINSA_25SM100_MMA_F8F6F4_2x1SM_SSEJSL_SL_fSH_SH_NSA_17integral_constantINSA_4UMMA5MajorELSS_0EEENSQ_ISS_LSS_1EEENSQ_INSR_7ScaleInELSV_0EEESW_EEEEEENSA_6LayoutINSB_IJSE_SE_SE_EEENSB_IJNSC_ILi0EEES11_S11_EEEEENSB_IJNSA_10UnderscoreES14_S14_EEEEENS7_6detail27Sm100ImplicitGemmTileTraitsINSA_25SM100_TMA_2SM_LOAD_IM2COLENSA_14ComposedLayoutINSA_7SwizzleILi2ELi4ELi3EEENSA_18smem_ptr_flag_bitsILi8EEENSZ_INSB_IJNSC_ILi8EEESI_EEENSB_IJSI_SE_EEEEEEEvEENS18_INSA_18SM100_TMA_2SM_LOADENS1A_IS1C_S1E_NSZ_INSB_IJSI_S1F_EEENSB_IJSE_SI_EEEEEEEvEEEENS_8epilogue10collective18CollectiveEpilogueINS1S_23Sm100TmaWarpSpecializedILi2ELi2ELi32ELb0ELb0EEEJNSB_IJSI_SH_SJ_EEENSB_IJNSZ_ISI_SE_EENSZ_INSB_IJNSC_ILi32EEESD_EEES1N_EEEEESL_NSB_IJNSB_IJllllEEESE_S11_EEESL_S24_NS1S_6fusion15FusionCallbacksIS1W_NS25_17LinearCombinationISL_fSL_fLNS_15FloatRoundStyleE2EEES1X_S22_JEEENSA_5SM1004TMEM4LOAD26SM100_TMEM_LOAD_32dp32b32xENSA_20SM90_TMA_LOAD_IM2COLENS1A_INS1B_ILi1ELi4ELi3EEES1E_NSZ_INSB_IJS1F_S1Z_EEENSB_IJS1Z_SE_EEEEEEENSA_39AutoVectorizingCopyWithAssumedAlignmentILi128EEENSA_21SM90_TMA_STORE_IM2COLES2K_S2M_S2M_EEEvvEEEEvNT_6ParamsE)
        .other          _ZN7cutlass13device_kernelINS_4conv6kernel13ConvUniversalINS1_16ConvProblemShapeILNS1_8OperatorE1ELi3EEENS1_10collective14CollectiveConvINS1_47MainloopSm100TmaUmmaWarpSpecializedImplicitGemmILS5_1ELi26ELi3ELi1ELi2EN4cute5tupleIJNSA_1CILi2EEENSC_ILi1EEESE_EEEEENSB_IJNSC_ILi128EEESH_NSB_IJNSC_ILi64EEEEEEEEENS_12float_e4m3_tESL_NSA_8TiledMMAINSA_8MMA_AtomIJNSA_10MMA_TraitsINSA_25SM100_MMA_F8F6F4_2x1SM_SSEJSL_SL_fSH_SH_NSA_17integral_constantINSA_4UMMA5MajorELSS_0EEENSQ_ISS_LSS_1EEENSQ_INSR_7ScaleInELSV_0EEESW_EEEEEENSA_6LayoutINSB_IJSE_SE_SE_EEENSB_IJNSC_ILi0EEES11_S11_EEEEENSB_IJNSA_10UnderscoreES14_S14_EEEEENS7_6detail27Sm100ImplicitGemmTileTraitsINSA_25SM100_TMA_2SM_LOAD_IM2COLENSA_14ComposedLayoutINSA_7SwizzleILi2ELi4ELi3EEENSA_18smem_ptr_flag_bitsILi8EEENSZ_INSB_IJNSC_ILi8EEESI_EEENSB_IJSI_SE_EEEEEEEvEENS18_INSA_18SM100_TMA_2SM_LOADENS1A_IS1C_S1E_NSZ_INSB_IJSI_S1F_EEENSB_IJSE_SI_EEEEEEEvEEEENS_8epilogue10collective18CollectiveEpilogueINS1S_23Sm100TmaWarpSpecializedILi2ELi2ELi32ELb0ELb0EEEJNSB_IJSI_SH_SJ_EEENSB_IJNSZ_ISI_SE_EENSZ_INSB_IJNSC_ILi32EEESD_EEES1N_EEEEESL_NSB_IJNSB_IJllllEEESE_S11_EEESL_S24_NS1S_6fusion15FusionCallbacksIS1W_NS25_17LinearCombinationISL_fSL_fLNS_15FloatRoundStyleE2EEES1X_S22_JEEENSA_5SM1004TMEM4LOAD26SM100_TMEM_LOAD_32dp32b32xENSA_20SM90_TMA_LOAD_IM2COLENS1A_INS1B_ILi1ELi4ELi3EEES1E_NSZ_INSB_IJS1F_S1Z_EEENSB_IJS1Z_SE_EEEEEEENSA_39AutoVectorizingCopyWithAssumedAlignmentILi128EEENSA_21SM90_TMA_STORE_IM2COLES2K_S2M_S2M_EEEvvEEEEvNT_6ParamsE,@"STO_CUDA_ENTRY STV_DEFAULT"
_ZN7cutlass13device_kernelINS_4conv6kernel13ConvUniversalINS1_16ConvProblemShapeILNS1_8OperatorE1ELi3EEENS1_10collective14CollectiveConvINS1_47MainloopSm100TmaUmmaWarpSpecializedImplicitGemmILS5_1ELi26ELi3ELi1ELi2EN4cute5tupleIJNSA_1CILi2EEENSC_ILi1EEESE_EEEEENSB_IJNSC_ILi128EEESH_NSB_IJNSC_ILi64EEEEEEEEENS_12float_e4m3_tESL_NSA_8TiledMMAINSA_8MMA_AtomIJNSA_10MMA_TraitsINSA_25SM100_MMA_F8F6F4_2x1SM_SSEJSL_SL_fSH_SH_NSA_17integral_constantINSA_4UMMA5MajorELSS_0EEENSQ_ISS_LSS_1EEENSQ_INSR_7ScaleInELSV_0EEESW_EEEEEENSA_6LayoutINSB_IJSE_SE_SE_EEENSB_IJNSC_ILi0EEES11_S11_EEEEENSB_IJNSA_10UnderscoreES14_S14_EEEEENS7_6detail27Sm100ImplicitGemmTileTraitsINSA_25SM100_TMA_2SM_LOAD_IM2COLENSA_14ComposedLayoutINSA_7SwizzleILi2ELi4ELi3EEENSA_18smem_ptr_flag_bitsILi8EEENSZ_INSB_IJNSC_ILi8EEESI_EEENSB_IJSI_SE_EEEEEEEvEENS18_INSA_18SM100_TMA_2SM_LOADENS1A_IS1C_S1E_NSZ_INSB_IJSI_S1F_EEENSB_IJSE_SI_EEEEEEEvEEEENS_8epilogue10collective18CollectiveEpilogueINS1S_23Sm100TmaWarpSpecializedILi2ELi2ELi32ELb0ELb0EEEJNSB_IJSI_SH_SJ_EEENSB_IJNSZ_ISI_SE_EENSZ_INSB_IJNSC_ILi32EEESD_EEES1N_EEEEESL_NSB_IJNSB_IJllllEEESE_S11_EEESL_S24_NS1S_6fusion15FusionCallbacksIS1W_NS25_17LinearCombinationISL_fSL_fLNS_15FloatRoundStyleE2EEES1X_S22_JEEENSA_5SM1004TMEM4LOAD26SM100_TMEM_LOAD_32dp32b32xENSA_20SM90_TMA_LOAD_IM2COLENS1A_INS1B_ILi1ELi4ELi3EEES1E_NSZ_INSB_IJS1F_S1Z_EEENSB_IJS1Z_SE_EEEEEEENSA_39AutoVectorizingCopyWithAssumedAlignmentILi128EEENSA_21SM90_TMA_STORE_IM2COLES2K_S2M_S2M_EEEvvEEEEvNT_6ParamsE:
[----:B------:R-:W1:Y:S01]  /*0000*/  LDC R1, c[0x0][0x37c] ;  /* 0x0000df00ff017b82 */ /* 0x000e620000000800 */
[----:B------:R-:W2:Y:S01]  /*0010*/  S2R R97, SR_TID.X ;  /* 0x0000000000617919 */ /* 0x000ea20000002100 */
[----:B------:R-:W3:Y:S06]  /*0020*/  LDCU.64 UR8, c[0x0][0x990] ;  /* 0x00013200ff0877ac */ /* 0x000eec0008000a00 */
[----:B------:R-:W4:Y:S01]  /*0030*/  S2UR UR23, SR_CgaCtaId ;  /* 0x00000000001779c3 */ /* 0x000f220000008800 */
[----:B-1----:R-:W-:Y:S01]  /*0040*/  VIADD R1, R1, 0xfffffff8 ;  /* 0xfffffff801017836 */ /* 0x002fe20000000000 */
[----:B------:R-:W-:-:S02]  /*0050*/  PRMT R86, RZ, 0x7610, R86 ;  /* 0x00007610ff567816 */ /* 0x000fc40000000056 */
[----:B------:R-:W-:Y:S02]  /*0060*/  ELECT P1, URZ, PT ;  /* 0x0000000000ff782f */ /* 0x000fe40003820000 */
[----:B------:R-:W-:Y:S01]  /*0070*/  R2UR UR43, R1 ;  /* 0x00000000012b72ca */ /* 0x000fe200000e0000 */
[----:B---3--:R-:W-:-:S04]  /*0080*/  UISETP.NE.U32.AND UP0, UPT, UR8, URZ, UPT ;  /* 0x000000ff0800728c */ /* 0x008fc8000bf05070 */
[----:B------:R-:W-:Y:S02]  /*0090*/  UISETP.NE.AND.EX UP0, UPT, UR9, URZ, UPT, UP0 ;  /* 0x000000ff0900728c */ /* 0x000fe4000bf05300 */
[----:B----4-:R-:W-:Y:S02]  /*00a0*/  ULOP3.LUT UR31, UR23, 0x1, URZ, 0xc0, !UPT ;  /* 0x00000001171f7892 */ /* 0x010fe4000f8ec0ff */
[----:B------:R-:W-:Y:S01]  /*00b0*/  ULOP3.LUT UR30, UR23, 0x1, URZ, 0x3c, !UPT ;  /* 0x00000001171e7892 */ /* 0x000fe2000f8e3cff */
[----:B--2---:R-:W-:-:S05]  /*00c0*/  SHF.R.U32.HI R87, RZ, 0x5, R97 ;  /* 0x00000005ff577819 */ /* 0x004fca0000011661 */
[----:B------:R-:W1:Y:S02]  /*00d0*/  SHFL.IDX PT, R0, R87, RZ, 0x1f ;  /* 0x00001fff57007589 */ /* 0x000e6400000e0000 */
[----:B-1----:R-:W-:Y:S01]  /*00e0*/  R2UR UR18, R0 ;  /* 0x00000000001272ca */ /* 0x002fe200000e0000 */
[----:B------:R-:W-:-:S14]  /*00f0*/  BRA.U UP0, `(.L_x_0) ;  /* 0x0000000100307547 */ /* 0x000fdc000b800000 */
[----:B------:R-:W1:Y:S02]  /*0100*/  LDCU.64 UR4, c[0x0][0x988] ;  /* 0x00013100ff0477ac */ /* 0x000e640008000a00 */
[----:B-1----:R-:W-:-:S04]  /*0110*/  UISETP.NE.U32.AND UP0, UPT, UR4, URZ, UPT ;  /* 0x000000ff0400728c */ /* 0x002fc8000bf05070 */
[----:B------:R-:W-:-:S09]  /*0120*/  UISETP.NE.AND.EX UP0, UPT, UR5, URZ, UPT, UP0 ;  /* 0x000000ff0500728c */ /* 0x000fd2000bf05300 */
[----:B------:R-:W-:Y:S05]  /*0130*/  BRA.U !UP0, `(.L_x_1) ;  /* 0x0000000108147547 */ /* 0x000fea000b800000 */
[----:B------:R-:W1:Y:S01]  /*0140*/  LDC.64 R2, c[0x0][0x988] ;  /* 0x00026200ff027b82 */ /* 0x000e620000000a00 */
[----:B------:R-:W1:Y:S02]  /*0150*/  LDCU.64 UR4, c[0x0][0x358] ;  /* 0x00006b00ff0477ac */ /* 0x000e640008000a00 */
[----:B-1----:R1:W5:Y:S01]  /*0160*/  LDG.E R41, desc[UR4][R2.64] ;  /* 0x0000000402297981 */ /* 0x002362000c1e1900 */
[----:B------:R-:W-:Y:S01]  /*0170*/  HFMA2 R86, -RZ, RZ, 0, 5.9604644775390625e-08 ;  /* 0x00000001ff567431 */ /* 0x000fe200000001ff */
[----:B------:R-:W-:Y:S05]  /*0180*/  BRA `(.L_x_0) ;  /* 0x00000000000c7947 */ /* 0x000fea0003800000 */
.L_x_1:
[----:B------:R-:W1:Y:S01]  /*0190*/  LDCU UR4, c[0x0][0x980] ;  /* 0x00013000ff0477ac */ /* 0x000e620008000800 */
[----:B------:R-:W-:Y:S01]  /*01a0*/  HFMA2 R86, -RZ, RZ, 0, 5.9604644775390625e-08 ;  /* 0x00000001ff567431 */ /* 0x000fe200000001ff */
[----:B-1----:R-:W-:-:S07]  /*01b0*/  MOV R41, UR4 ;  /* 0x0000000400297c02 */ /* 0x002fce0008000f00 */
.L_x_0:
[----:B------:R-:W2:Y:S02]  /*01c0*/  LDCU.64 UR4, c[0x0][0x9b0] ;  /* 0x00013600ff0477ac */ /* 0x000ea40008000a00 */
[----:B--2---:R-:W-:-:S04]  /*01d0*/  UISETP.NE.U32.AND UP0, UPT, UR4, URZ, UPT ;  /* 0x000000ff0400728c */ /* 0x004fc8000bf05070 */
[----:B------:R-:W-:-:S09]  /*01e0*/  UISETP.NE.AND.EX UP0, UPT, UR5, URZ, UPT, UP0 ;  /* 0x000000ff0500728c */ /* 0x000fd2000bf05300 */
[----:B------:R-:W-:Y:S05]  /*01f0*/  BRA.U UP0, `(.L_x_2) ;  /* 0x0000000100287547 */ /* 0x000fea000b800000 */
[----:B------:R-:W2:Y:S02]  /*0200*/  LDCU.64 UR4, c[0x0][0x9a8] ;  /* 0x00013500ff0477ac */ /* 0x000ea40008000a00 */
[----:B--2---:R-:W-:-:S04]  /*0210*/  UISETP.NE.U32.AND UP0, UPT, UR4, URZ, UPT ;  /* 0x000000ff0400728c */ /* 0x004fc8000bf05070 */
[----:B------:R-:W-:-:S09]  /*0220*/  UISETP.NE.AND.EX UP0, UPT, UR5, URZ, UPT, UP0 ;  /* 0x000000ff0500728c */ /* 0x000fd2000bf05300 */
[----:B------:R-:W-:Y:S05]  /*0230*/  BRA.U !UP0, `(.L_x_3) ;  /* 0x0000000108107547 */ /* 0x000fea000b800000 */
[----:B------:R-:W2:Y:S01]  /*0240*/  LDC.64 R38, c[0x0][0x9a8] ;  /* 0x00026a00ff267b82 */ /* 0x000ea20000000a00 */
[----:B------:R-:W2:Y:S02]  /*0250*/  LDCU.64 UR4, c[0x0][0x358] ;  /* 0x00006b00ff0477ac */ /* 0x000ea40008000a00 */
[----:B--2---:R2:W5:Y:S01]  /*0260*/  LDG.E R38, desc[UR4][R38.64] ;  /* 0x0000000426267981 */ /* 0x004562000c1e1900 */
[----:B------:R-:W-:Y:S05]  /*0270*/  BRA `(.L_x_2) ;  /* 0x0000000000087947 */ /* 0x000fea0003800000 */
.L_x_3:
[----:B------:R-:W2:Y:S02]  /*0280*/  LDCU UR4, c[0x0][0x9a0] ;  /* 0x00013400ff0477ac */ /* 0x000ea40008000800 */
[----:B--2---:R-:W-:Y:S02]  /*0290*/  MOV R38, UR4 ;  /* 0x0000000400267c02 */ /* 0x004fe40008000f00 */
.L_x_2:
[----:B------:R-:W-:Y:S01]  /*02a0*/  IMAD.U32 R0, RZ, RZ, UR18 ;  /* 0x00000012ff007e24 */ /* 0x000fe2000f8e00ff */
[----:B------:R-:W-:Y:S04]  /*02b0*/  BSSY.RECONVERGENT B0, `(.L_x_4) ;  /* 0x000000c000007945 */ /* 0x000fe80003800200 */
[C---:B------:R-:W-:Y:S02]  /*02c0*/  ISETP.NE.OR P2, PT, R0.reuse, 0x1, !P1 ;  /* 0x000000010000780c */ /* 0x040fe40004f45670 */
[----:B------:R-:W-:-:S11]  /*02d0*/  ISETP.NE.OR P0, PT, R0, 0x3, !P1 ;  /* 0x000000030000780c */ /* 0x000fd60004f05670 */
[----:B------:R-:W-:Y:S05]  /*02e0*/  @P2 BRA `(.L_x_5) ;  /* 0x0000000000202947 */ /* 0x000fea0003800000 */
[----:B------:R-:W3:Y:S02]  /*02f0*/  LDCU.64 UR4, c[0x0][0x348] ;  /* 0x00006900ff0477ac */ /* 0x000ee40008000a00 */
[----:B---3--:R-:W-:Y:S02]  /*0300*/  UIADD3 UR6, UP1, UPT, UR4, 0x80, URZ ;  /* 0x0000008004067890 */ /* 0x008fe4000ff3e0ff */
[----:B------:R-:W-:Y:S02]  /*0310*/  UIADD3 UR4, UP0, UPT, UR4, 0x200, URZ ;  /* 0x0000020004047890 */ /* 0x000fe4000ff1e0ff */
[----:B------:R-:W-:Y:S02]  /*0320*/  UIADD3.X UR7, UPT, UPT, URZ, UR5, URZ, UP1, !UPT ;  /* 0x00000005ff077290 */ /* 0x000fe40008ffe4ff */
[----:B------:R-:W-:-:S07]  /*0330*/  UIADD3.X UR5, UPT, UPT, URZ, UR5, URZ, UP0, !UPT ;  /* 0x00000005ff057290 */ /* 0x000fce00087fe4ff */
[----:B------:R3:W-:Y:S02]  /*0340*/  UTMACCTL.PF [UR6] ;  /* 0x00000000060079b9 */ /* 0x0007e40008040000 */
[----:B------:R3:W-:Y:S02]  /*0350*/  UTMACCTL.PF [UR4] ;  /* 0x00000000040079b9 */ /* 0x0007e40008040000 */
[----:B---3--:R-:W-:Y:S01]  /*0360*/  NOP ;  /* 0x0000000000007918 */ /* 0x008fe20000000000 */
.L_x_5:
[----:B------:R-:W-:Y:S05]  /*0370*/  BSYNC.RECONVERGENT B0 ;  /* 0x0000000000007941 */ /* 0x000fea0003800200 */
.L_x_4:
[----:B------:R-:W-:Y:S04]  /*0380*/  BSSY.RECONVERGENT B0, `(.L_x_6) ;  /* 0x000000a000007945 */ /* 0x000fe80003800200 */
        /* <DEDUP_REMOVED lines=9> */
.L_x_7:
[----:B------:R-:W-:Y:S05]  /*0420*/  BSYNC.RECONVERGENT B0 ;  /* 0x0000000000007941 */ /* 0x000fea0003800200 */
.L_x_6:
[----:B------:R-:W3:Y:S01]  /*0430*/  LDCU.64 UR4, c[0x0][0x988] ;  /* 0x00013100ff0477ac */ /* 0x000ee20008000a00 */
[----:B------:R-:W-:Y:S02]  /*0440*/  UISETP.EQ.U32.AND UP2, UPT, UR8, URZ, UPT ;  /* 0x000000ff0800728c */ /* 0x000fe4000bf42070 */
[----:B------:R-:W-:Y:S02]  /*0450*/  UPLOP3.LUT UP3, UPT, UPT, UPT, UPT, 0x80, 0x8 ;  /* 0x000000000008789c */ /* 0x000fe40003f6f070 */
[----:B---3--:R-:W-:-:S04]  /*0460*/  UISETP.NE.U32.AND UP0, UPT, UR4, URZ, UPT ;  /* 0x000000ff0400728c */ /* 0x008fc8000bf05070 */
[----:B------:R-:W-:-:S04]  /*0470*/  UISETP.NE.AND.EX UP1, UPT, UR5, URZ, UPT, UP0 ;  /* 0x000000ff0500728c */ /* 0x000fc8000bf25300 */
[----:B------:R-:W-:-:S04]  /*0480*/  UISETP.EQ.OR.EX UP4, UPT, UR9, URZ, !UP1, UP2 ;  /* 0x000000ff0900728c */ /* 0x000fc8000cf82720 */
[----:B------:R-:W-:-:S06]  /*0490*/  UP2UR UR4, UPR, URZ, 0x10 ;  /* 0x00000010ff047883 */ /* 0x000fcc0008000000 */
[----:B------:R-:W-:Y:S01]  /*04a0*/  MOV R90, UR4 ;  /* 0x00000004005a7c02 */ /* 0x000fe20008000f00 */
[----:B------:R-:W-:Y:S06]  /*04b0*/  BRA.U !UP4, `(.L_x_8) ;  /* 0x000000010c207547 */ /* 0x000fec000b800000 */
[----:B------:R-:W-:Y:S01]  /*04c0*/  UISETP.NE.U32.AND UP2, UPT, UR8, URZ, UPT ;  /* 0x000000ff0800728c */ /* 0x000fe2000bf45070 */
[----:B-----5:R-:W-:Y:S01]  /*04d0*/  FSETP.NEU.AND P0, PT, R41, RZ, PT ;  /* 0x000000ff2900720b */ /* 0x020fe20003f0d000 */
[----:B------:R-:W-:Y:S02]  /*04e0*/  USEL UR4, URZ, 0xffffffff, UP1 ;  /* 0xffffffffff047887 */ /* 0x000fe40008800000 */
[----:B------:R-:W-:-:S10]  /*04f0*/  UISETP.NE.AND.EX UP2, UPT, UR9, URZ, UPT, UP2 ;  /* 0x000000ff0900728c */ /* 0x000fd4000bf45320 */
[----:B------:R-:W-:Y:S01]  /*0500*/  VOTEU.ANY UP0, P0 ;  /* 0x0000000000ff7886 */ /* 0x000fe20000000100 */
[----:B------:R-:W-:-:S04]  /*0510*/  @!UP2 USEL UR4, URZ, 0xffffffff, UP0 ;  /* 0xffffffffff04a887 */ /* 0x000fc80008000000 */
[----:B------:R-:W-:-:S04]  /*0520*/  ULOP3.LUT UR4, UR4, 0x1, URZ, 0xc0, !UPT ;  /* 0x0000000104047892 */ /* 0x000fc8000f8ec0ff */
[----:B------:R-:W-:-:S11]  /*0530*/  UISETP.NE.U32.AND UP3, UPT, UR4, 0x1, UPT ;  /* 0x000000010400788c */ /* 0x000fd6000bf65070 */
.L_x_8:
[----:B------:R-:W3:Y:S01]  /*0540*/  SHFL.IDX PT, R0, R87, RZ, 0x1f ;  /* 0x00001fff57007589 */ /* 0x000ee200000e0000 */
[----:B------:R-:W-:Y:S02]  /*0550*/  UISETP.NE.AND UP5, UPT, UR18, 0x2, UPT ;  /* 0x000000021200788c */ /* 0x000fe4000bfa5270 */
[----:B------:R-:W-:Y:S02]  /*0560*/  UISETP.NE.AND UP0, UPT, UR18, 0x2, UPT ;  /* 0x000000021200788c */ /* 0x000fe4000bf05270 */
[----:B------:R-:W-:Y:S02]  /*0570*/  UISETP.NE.OR UP2, UPT, UR31, URZ, UP5 ;  /* 0x000000ff1f00728c */ /* 0x000fe4000af45670 */
[----:B------:R-:W-:-:S04]  /*0580*/  USEL UR49, URZ, 0x1, UP0 ;  /* 0x00000001ff317887 */ /* 0x000fc80008000000 */
[----:B------:R-:W-:Y:S02]  /*0590*/  PLOP3.LUT P3, PT, P1, PT, UP2, 0xae, 0xea ;  /* 0x0000000000ea781c */ /* 0x000fe40000f6f52e */
[----:B---3--:R-:W-:-:S13]  /*05a0*/  ISETP.NE.AND P0, PT, R0, RZ, PT ;  /* 0x000000ff0000720c */ /* 0x008fda0003f05270 */
[----:B------:R-:W-:Y:S05]  /*05b0*/  @P0 BRA `(.L_x_9) ;  /* 0x0000000400000947 */ /* 0x000fea0003800000 */
[----:B------:R-:W-:Y:S01]  /*05c0*/  ELECT P0, URZ, PT ;  /* 0x0000000000ff782f */ /* 0x000fe20003800000 */
[----:B------:R-:W-:-:S12]  /*05d0*/  BSSY.RECONVERGENT B0, `(.L_x_9) ;  /* 0x000003e000007945 */ /* 0x000fd80003800200 */
[----:B------:R-:W-:Y:S05]  /*05e0*/  @!P0 BRA `(.L_x_10) ;  /* 0x0000000000f08947 */ /* 0x000fea0003800000 */
[----:B------:R-:W-:Y:S01]  /*05f0*/  UMOV UR4, 0x400 ;  /* 0x0000040000047882 */ /* 0x000fe20000000000 */
[----:B------:R-:W-:Y:S01]  /*0600*/  UMOV UR6, 0x1 ;  /* 0x0000000100067882 */ /* 0x000fe20000000000 */
[----:B------:R-:W-:Y:S02]  /*0610*/  ULEA UR4, UR23, UR4, 0x18 ;  /* 0x0000000417047291 */ /* 0x000fe4000f8ec0ff */
[----:B------:R-:W-:-:S04]  /*0620*/  UIADD3 UR6, UPT, UPT, -UR6, 0x100000, URZ ;  /* 0x0010000006067890 */ /* 0x000fc8000fffe1ff */
[----:B------:R-:W-:Y:S02]  /*0630*/  USHF.L.U32 UR7, UR6, 0xb, URZ ;  /* 0x0000000b06077899 */ /* 0x000fe400080006ff */
[----:B------:R-:W-:Y:S01]  /*0640*/  USHF.L.U32 UR6, UR6, 0x1, URZ ;  /* 0x0000000106067899 */ /* 0x000fe200080006ff */
[----:B------:R-:W3:Y:S11]  /*0650*/  FENCE.VIEW.ASYNC.S ;  /* 0x00000000000073c6 */ /* 0x000ef60000000000 */
[----:B---3--:R3:W4:Y:S01]  /*0660*/  SYNCS.EXCH.64 URZ, [UR4], UR6 ;  /* 0x0000000604ff75b2 */ /* 0x0087220008000100 */
[----:B------:R3:W1:Y:S01]  /*0670*/  SYNCS.EXCH.64 URZ, [UR4+0xd0], UR6 ;  /* 0x0000d00604ff75b2 */ /* 0x0006620008000100 */
        /* <DEDUP_REMOVED lines=49> */
[----:B------:R3:W1:Y:S02]  /*0990*/  SYNCS.EXCH.64 URZ, [UR4+0x198], UR6 ;  /* 0x0001980604ff75b2 */ /* 0x0006640008000100 */
[----:B---34-:R-:W-:Y:S01]  /*09a0*/  NOP ;  /* 0x0000000000007918 */ /* 0x018fe20000000000 */
.L_x_10:
[----:B------:R-:W-:Y:S05]  /*09b0*/  BSYNC.RECONVERGENT B0 ;  /* 0x0000000000007941 */ /* 0x000fea0003800200 */
.L_x_9:
[----:B------:R-:W3:Y:S01]  /*09c0*/  SHFL.IDX PT, R0, R87, RZ, 0x1f ;  /* 0x00001fff57007589 */ /* 0x000ee200000e0000 */
[----:B------:R-:W-:Y:S01]  /*09d0*/  NOP ;  /* 0x0000000000007918 */ /* 0x000fe20000000000 */
[----:B---3--:R-:W-:-:S13]  /*09e0*/  ISETP.NE.AND P0, PT, R0, 0x1, PT ;  /* 0x000000010000780c */ /* 0x008fda0003f05270 */
[----:B------:R-:W-:Y:S05]  /*09f0*/  @P0 BRA `(.L_x_11) ;  /* 0x0000000000440947 */ /* 0x000fea0003800000 */
[----:B------:R-:W-:Y:S01]  /*0a00*/  UMOV UR4, 0x400 ;  /* 0x0000040000047882 */ /* 0x000fe20000000000 */
[----:B------:R-:W-:Y:S01]  /*0a10*/  UMOV UR8, 0x20 ;  /* 0x0000002000087882 */ /* 0x000fe20000000000 */
[----:B------:R-:W-:Y:S01]  /*0a20*/  UMOV UR6, 0x80 ;  /* 0x0000008000067882 */ /* 0x000fe20000000000 */
[----:B------:R-:W-:Y:S02]  /*0a30*/  ULEA UR4, UR23, UR4, 0x18 ;  /* 0x0000000417047291 */ /* 0x000fe4000f8ec0ff */
[----:B------:R-:W-:-:S04]  /*0a40*/  UIADD3 UR8, UPT, UPT, -UR8, 0x100000, URZ ;  /* 0x0010000008087890 */ /* 0x000fc8000fffe1ff */
[----:B------:R-:W-:Y:S02]  /*0a50*/  USHF.L.U32 UR9, UR8, 0xb, URZ ;  /* 0x0000000b08097899 */ /* 0x000fe400080006ff */
[----:B------:R-:W-:Y:S02]  /*0a60*/  USHF.L.U32 UR8, UR8, 0x1, URZ ;  /* 0x0000000108087899 */ /* 0x000fe400080006ff */
[----:B------:R-:W-:-:S04]  /*0a70*/  UIADD3 UR6, UPT, UPT, -UR6, 0x100000, URZ ;  /* 0x0010000006067890 */ /* 0x000fc8000fffe1ff */
[----:B------:R-:W-:Y:S02]  /*0a80*/  USHF.L.U32 UR7, UR6, 0xb, URZ ;  /* 0x0000000b06077899 */ /* 0x000fe400080006ff */
[----:B------:R-:W-:Y:S01]  /*0a90*/  USHF.L.U32 UR6, UR6, 0x1, URZ ;  /* 0x0000000106067899 */ /* 0x000fe200080006ff */
[----:B------:R-:W-:Y:S01]  /*0aa0*/  ELECT P0, URZ, PT ;  /* 0x0000000000ff782f */ /* 0x000fe20003800000 */
[----:B------:R-:W3:Y:S02]  /*0ab0*/  FENCE.VIEW.ASYNC.S ;  /* 0x00000000000073c6 */ /* 0x000ee40000000000 */
[----:B---3--:R3:W4:Y:S08]  /*0ac0*/  SYNCS.EXCH.64 URZ, [UR4+0x1a0], UR8 ;  /* 0x0001a00804ff75b2 */ /* 0x0087300008000100 */
[----:B------:R3:W1:Y:S01]  /*0ad0*/  SYNCS.EXCH.64 URZ, [UR4+0x1b0], UR6 ;  /* 0x0001b00604ff75b2 */ /* 0x0006620008000100 */
[----:B------:R3:W1:Y:S01]  /*0ae0*/  SYNCS.EXCH.64 URZ, [UR4+0x1a8], UR8 ;  /* 0x0001a80804ff75b2 */ /* 0x0006620008000100 */
[----:B------:R3:W1:Y:S01]  /*0af0*/  SYNCS.EXCH.64 URZ, [UR4+0x1b8], UR6 ;  /* 0x0001b80604ff75b2 */ /* 0x0006620008000100 */
[----:B------:R-:W-:Y:S01]  /*0b00*/  NOP ;  /* 0x0000000000007918 */ /* 0x000fe20000000000 */
.L_x_11:
[----:B------:R-:W2:Y:S01]  /*0b10*/  SHFL.IDX PT, R0, R87, RZ, 0x1f ;  /* 0x00001fff57007589 */ /* 0x000ea200000e0000 */
[----:B------:R-:W-:Y:S01]  /*0b20*/  NOP ;  /* 0x0000000000007918 */ /* 0x000fe20000000000 */
[----:B--2---:R-:W-:-:S13]  /*0b30*/  ISETP.NE.AND P0, PT, R0, 0x3, PT ;  /* 0x000000030000780c */ /* 0x004fda0003f05270 */
[----:B------:R-:W-:Y:S05]  /*0b40*/  @P0 BRA `(.L_x_12) ;  /* 0x00000000002c0947 */ /* 0x000fea0003800000 */
[----:B---3--:R-:W-:Y:S01]  /*0b50*/  UMOV UR4, 0x400 ;  /* 0x0000040000047882 */ /* 0x008fe20000000000 */
[----:B------:R-:W-:Y:S01]  /*0b60*/  UMOV UR6, 0x20 ;  /* 0x0000002000067882 */ /* 0x000fe20000000000 */
[----:B------:R-:W-:Y:S02]  /*0b70*/  ULEA UR4, UR23, UR4, 0x18 ;  /* 0x0000000417047291 */ /* 0x000fe4000f8ec0ff */
[----:B------:R-:W-:-:S04]  /*0b80*/  UIADD3 UR6, UPT, UPT, -UR6, 0x100000, URZ ;  /* 0x0010000006067890 */ /* 0x000fc8000fffe1ff */
[----:B------:R-:W-:Y:S02]  /*0b90*/  USHF.L.U32 UR7, UR6, 0xb, URZ ;  /* 0x0000000b06077899 */ /* 0x000fe400080006ff */
[----:B------:R-:W-:Y:S01]  /*0ba0*/  USHF.L.U32 UR6, UR6, 0x1, URZ ;  /* 0x0000000106067899 */ /* 0x000fe200080006ff */
[----:B------:R-:W-:Y:S01]  /*0bb0*/  ELECT P0, URZ, PT ;  /* 0x0000000000ff782f */ /* 0x000fe20003800000 */
[----:B------:R-:W2:Y:S10]  /*0bc0*/  FENCE.VIEW.ASYNC.S ;  /* 0x00000000000073c6 */ /* 0x000eb40000000000 */
[----:B--2---:R2:W3:Y:S01]  /*0bd0*/  SYNCS.EXCH.64 URZ, [UR4+0x1c0], UR6 ;  /* 0x0001c00604ff75b2 */ /* 0x0044e20008000100 */
[----:B------:R2:W1:Y:S01]  /*0be0*/  SYNCS.EXCH.64 URZ, [UR4+0x1c8], UR6 ;  /* 0x0001c80604ff75b2 */ /* 0x0004620008000100 */
[----:B------:R-:W-:Y:S01]  /*0bf0*/  NOP ;  /* 0x0000000000007918 */ /* 0x000fe20000000000 */
.L_x_12:
[----:B------:R-:W4:Y:S01]  /*0c00*/  SHFL.IDX PT, R0, R87, RZ, 0x1f ;  /* 0x00001fff57007589 */ /* 0x000f2200000e0000 */
[----:B------:R-:W-:Y:S01]  /*0c10*/  NOP ;  /* 0x0000000000007918 */ /* 0x000fe20000000000 */
[----:B----4-:R-:W-:-:S13]  /*0c20*/  ISETP.NE.AND P0, PT, R0, 0x4, PT ;  /* 0x000000040000780c */ /* 0x010fda0003f05270 */
[----:B------:R-:W-:Y:S05]  /*0c30*/  @P0 BRA `(.L_x_13) ;  /* 0x0000000000400947 */ /* 0x000fea0003800000 */
[----:B--23--:R-:W-:Y:S01]  /*0c40*/  UMOV UR4, 0x1e0 ;  /* 0x000001e000047882 */ /* 0x00cfe20000000000 */
[----:B------:R-:W-:Y:S01]  /*0c50*/  UMOV UR6, 0x400 ;  /* 0x0000040000067882 */ /* 0x000fe20000000000 */
[----:B------:R-:W-:Y:S01]  /*0c60*/  USEL UR4, UR4, 0x1a0, UP3 ;  /* 0x000001a004047887 */ /* 0x000fe20009800000 */
        /* <DEDUP_REMOVED lines=9> */
[----:B------:R-:W2:Y:S02]  /*0d00*/  FENCE.VIEW.ASYNC.S ;  /* 0x00000000000073c6 */ /* 0x000ea40000000000 */
[----:B--2---:R4:W2:Y:S08]  /*0d10*/  SYNCS.EXCH.64 URZ, [UR6+0x1d0], UR8 ;  /* 0x0001d00806ff75b2 */ /* 0x0048b00008000100 */
[----:B------:R4:W3:Y:S02]  /*0d20*/  SYNCS.EXCH.64 URZ, [UR6+0x1d8], UR4 ;  /* 0x0001d80406ff75b2 */ /* 0x0008e40008000100 */
[----:B----4-:R-:W-:Y:S01]  /*0d30*/  NOP ;  /* 0x0000000000007918 */ /* 0x010fe20000000000 */
.L_x_13:
[----:B------:R-:W4:Y:S01]  /*0d40*/  SHFL.IDX PT, R0, R87, RZ, 0x1f ;  /* 0x00001fff57007589 */ /* 0x000f2200000e0000 */
[----:B------:R-:W-:Y:S01]  /*0d50*/  ISETP.NE.OR P1, PT, RZ, UR18, !P1 ;  /* 0x00000012ff007c0c */ /* 0x000fe2000cf25670 */
[----:B------:R-:W-:Y:S01]  /*0d60*/  NOP ;  /* 0x0000000000007918 */ /* 0x000fe20000000000 */
[----:B----4-:R-:W-:-:S13]  /*0d70*/  ISETP.NE.AND P0, PT, R0, 0x5, PT ;  /* 0x000000050000780c */ /* 0x010fda0003f05270 */
[----:B------:R-:W-:Y:S05]  /*0d80*/  @P0 BRA `(.L_x_14) ;  /* 0x0000000000440947 */ /* 0x000fea0003800000 */
[----:B--23--:R-:W-:Y:S01]  /*0d90*/  UMOV UR4, 0x400 ;  /* 0x0000040000047882 */ /* 0x00cfe20000000000 */
        /* <DEDUP_REMOVED lines=12> */
[----:B------:R4:W3:Y:S01]  /*0e60*/  SYNCS.EXCH.64 URZ, [UR4+0x1f0], UR8 ;  /* 0x0001f00804ff75b2 */ /* 0x0008e20008000100 */
[----:B------:R4:W1:Y:S01]  /*0e70*/  SYNCS.EXCH.64 URZ, [UR4+0x1e8], UR6 ;  /* 0x0001e80604ff75b2 */ /* 0x0008620008000100 */
[----:B------:R4:W1:Y:S02]  /*0e80*/  SYNCS.EXCH.64 URZ, [UR4+0x1f8], UR8 ;  /* 0x0001f80804ff75b2 */ /* 0x0008640008000100 */
[----:B----4-:R-:W-:Y:S01]  /*0e90*/  NOP ;  /* 0x0000000000007918 */ /* 0x010fe20000000000 */
.L_x_14:
[----:B------:R-:W-:Y:S01]  /*0ea0*/  VOTEU.ALL UP0, P1 ;  /* 0x0000000000ff7886 */ /* 0x000fe20000800000 */
[----:B--23--:R-:W-:Y:S01]  /*0eb0*/  UMOV UR4, 0x20 ;  /* 0x0000002000047882 */ /* 0x00cfe20000000000 */
[----:B------:R-:W2:Y:S01]  /*0ec0*/  LDCU UR7, c[0x0][0x36c] ;  /* 0x00006d80ff0777ac */ /* 0x000ea20008000800 */
[----:B------:R-:W-:Y:S01]  /*0ed0*/  NOP ;  /* 0x0000000000007918 */ /* 0x000fe20000000000 */
[----:B-1----:R-:W-:Y:S01]  /*0ee0*/  LOP3.LUT R3, R97, 0x1f, RZ, 0xc0, !PT ;  /* 0x0000001f61037812 */ /* 0x002fe200078ec0ff */
[----:B------:R-:W-:Y:S01]  /*0ef0*/  @!UP0 UMOV UR6, 0x400 ;  /* 0x0000040000068882 */ /* 0x000fe20000000000 */
[----:B------:R-:W-:-:S04]  /*0f00*/  @!UP0 UIADD3 UR4, UPT, UPT, -UR4, 0x100000, URZ ;  /* 0x0010000004048890 */ /* 0x000fc8000fffe1ff */
[----:B------:R-:W-:Y:S02]  /*0f10*/  @!UP0 USHF.L.U32 UR5, UR4, 0xb, URZ ;  /* 0x0000000b04058899 */ /* 0x000fe400080006ff */
[----:B------:R-:W-:Y:S02]  /*0f20*/  @!UP0 USHF.L.U32 UR4, UR4, 0x1, URZ ;  /* 0x0000000104048899 */ /* 0x000fe400080006ff */
[----:B------:R-:W-:Y:S01]  /*0f30*/  @!UP0 ULEA UR6, UR23, UR6, 0x18 ;  /* 0x0000000617068291 */ /* 0x000fe2000f8ec0ff */
[----:B------:R-:W-:Y:S01]  /*0f40*/  VOTEU.ALL UP0, P1 ;  /* 0x0000000000ff7886 */ /* 0x000fe20000800000 */
[----:B------:R-:W-:Y:S02]  /*0f50*/  UISETP.NE.AND UP4, UPT, UR18, URZ, UPT ;  /* 0x000000ff1200728c */ /* 0x000fe4000bf85270 */
[----:B--2---:R-:W-:Y:S01]  /*0f60*/  UISETP.EQ.U32.AND UP6, UPT, UR7, 0x1, UPT ;  /* 0x000000010700788c */ /* 0x004fe2000bfc2070 */
[----:B------:R-:W1:Y:S07]  /*0f70*/  FENCE.VIEW.ASYNC.S ;  /* 0x00000000000073c6 */ /* 0x000e6e0000000000 */
[----:B-1----:R1:W2:Y:S01]  /*0f80*/  @!UP0 SYNCS.EXCH.64 URZ, [UR6+0x200], UR4 ;  /* 0x0002000406ff85b2 */ /* 0x0022a20008000100 */
[----:B------:R-:W-:Y:S05]  /*0f90*/  BRA.U !UP6, `(.L_x_15) ;  /* 0x000000010e087547 */ /* 0x000fea000b800000 */
[----:B--2---:R-:W-:Y:S01]  /*0fa0*/  UCGABAR_ARV ;  /* 0x00000000000079c7 */ /* 0x004fe20008000000 */
[----:B------:R-:W-:Y:S05]  /*0fb0*/  BRA `(.L_x_16) ;  /* 0x0000000000047947 */ /* 0x000fea0003800000 */
.L_x_15:
[----:B--2---:R-:W-:Y:S01]  /*0fc0*/  NOP ;  /* 0x0000000000007918 */ /* 0x004fe20000000000 */
.L_x_16:
[----:B------:R-:W2:Y:S01]  /*0fd0*/  S2UR UR22, SR_CTAID.X ;  /* 0x00000000001679c3 */ /* 0x000ea20000002500 */
[----:B------:R-:W-:-:S05]  /*0fe0*/  CS2R.32 R89, SR_CgaSize ;  /* 0x0000000000597805 */ /* 0x000fca0000008a00 */
[----:B------:R-:W-:-:S05]  /*0ff0*/  IMAD R89, R89, -0xa0, RZ ;  /* 0xffffff6059597824 */ /* 0x000fca00078e02ff */
[----:B-1----:R-:W-:-:S14]  /*1000*/  R2UR UR5, R89 ;  /* 0x00000000590572ca */ /* 0x002fdc00000e0000 */
[----:B------:R-:W1:Y:S01]  /*1010*/  LDCU UR5, c[0x0][UR5+0x2b0] ;  /* 0x00005600050577ac */ /* 0x000e620008000800 */
[----:B------:R-:W-:-:S05]  /*1020*/  CS2R.32 R89, SR_CgaSize ;  /* 0x0000000000597805 */ /* 0x000fca0000008a00 */
[----:B------:R-:W-:-:S05]  /*1030*/  IMAD R89, R89, -0xa0, RZ ;  /* 0xffffff6059597824 */ /* 0x000fca00078e02ff */
[----:B------:R-:W-:-:S14]  /*1040*/  R2UR UR4, R89 ;  /* 0x00000000590472ca */ /* 0x000fdc00000e0000 */
[----:B------:R-:W3:Y:S01]  /*1050*/  LDCU UR4, c[0x0][UR4+0x2b4] ;  /* 0x00005680040477ac */ /* 0x000ee20008000800 */
[----:B------:R-:W4:Y:S01]  /*1060*/  S2UR UR19, SR_CTAID.Y ;  /* 0x00000000001379c3 */ /* 0x000f220000002600 */
[----:B------:R-:W-:-:S05]  /*1070*/  CS2R.32 R89, SR_CgaSize ;  /* 0x0000000000597805 */ /* 0x000fca0000008a00 */
[----:B------:R-:W-:-:S05]  /*1080*/  IMAD R89, R89, -0xa0, RZ ;  /* 0xffffff6059597824 */ /* 0x000fca00078e02ff */
[----:B------:R-:W-:-:S14]  /*1090*/  R2UR UR7, R89 ;  /* 0x00000000590772ca */ /* 0x000fdc00000e0000 */
[----:B------:R-:W3:Y:S01]  /*10a0*/  LDCU UR7, c[0x0][UR7+0x2a0] ;  /* 0x00005400070777ac */ /* 0x000ee20008000800 */
[----:B------:R-:W-:-:S05]  /*10b0*/  CS2R.32 R89, SR_CgaSize ;  /* 0x0000000000597805 */ /* 0x000fca0000008a00 */
[----:B------:R-:W-:-:S05]  /*10c0*/  IMAD R89, R89, -0xa0, RZ ;  /* 0xffffff6059597824 */ /* 0x000fca00078e02ff */
[----:B------:R-:W-:-:S14]  /*10d0*/  R2UR UR8, R89 ;  /* 0x00000000590872ca */ /* 0x000fdc00000e0000 */
[----:B------:R-:W3:Y:S01]  /*10e0*/  LDCU UR8, c[0x0][UR8+0x2a4] ;  /* 0x00005480080877ac */ /* 0x000ee20008000800 */
[----:B------:R-:W3:Y:S01]  /*10f0*/  LDCU UR20, c[0x0][0xc24] ;  /* 0x00018480ff1477ac */ /* 0x000ee20008000800 */
[----:B------:R-:W3:Y:S01]  /*1100*/  LDCU UR39, c[0x0][0xc24] ;  /* 0x00018480ff2777ac */ /* 0x000ee20008000800 */
[----:B--2---:R-:W-:Y:S01]  /*1110*/  I2FP.F32.U32 R2, UR22 ;  /* 0x0000001600027c45 */ /* 0x004fe20008201000 */
[----:B------:R-:W2:Y:S04]  /*1120*/  LDCU UR25, c[0x0][0xc30] ;  /* 0x00018600ff1977ac */ /* 0x000ea80008000800 */
[----:B-1----:R-:W-:Y:S01]  /*1130*/  FMUL R2, R2, UR5 ;  /* 0x0000000502027c20 */ /* 0x002fe20008400000 */
[----:B----4-:R-:W-:-:S05]  /*1140*/  I2FP.F32.U32 R0, UR19 ;  /* 0x0000001300007c45 */ /* 0x010fca0008201000 */
[----:B------:R-:W1:Y:S01]  /*1150*/  F2I.U32.TRUNC.NTZ R2, R2 ;  /* 0x0000000200027305 */ /* 0x000e62000020f000 */
[----:B---3--:R-:W-:-:S07]  /*1160*/  FMUL R0, R0, UR4 ;  /* 0x0000000400007c20 */ /* 0x008fce0008400000 */
[----:B------:R-:W3:Y:S01]  /*1170*/  F2I.U32.TRUNC.NTZ R0, R0 ;  /* 0x0000000000007305 */ /* 0x000ee2000020f000 */
[----:B-1----:R-:W-:Y:S02]  /*1180*/  R2UR UR4, R2 ;  /* 0x00000000020472ca */ /* 0x002fe400000e0000 */
[----:B------:R-:W-:Y:S02]  /*1190*/  PRMT R2, RZ, 0x7610, R2 ;  /* 0x00007610ff027816 */ /* 0x000fe40000000002 */
[----:B---3--:R-:W-:Y:S02]  /*11a0*/  R2UR UR6, R0 ;  /* 0x00000000000672ca */ /* 0x008fe400000e0000 */
[----:B------:R-:W-:-:S07]  /*11b0*/  PRMT R0, RZ, 0x7610, R0 ;  /* 0x00007610ff007816 */ /* 0x000fce0000000000 */
[----:B------:R-:W-:-:S04]  /*11c0*/  UIADD3 UR5, UPT, UPT, -UR4, URZ, URZ ;  /* 0x000000ff04057290 */ /* 0x000fc8000fffe1ff */
[----:B------:R-:W-:Y:S02]  /*11d0*/  UIMAD UR5, UR7, UR5, UR22 ;  /* 0x00000005070572a4 */ /* 0x000fe4000f8e0216 */
[----:B------:R-:W-:-:S04]  /*11e0*/  UIADD3 UR4, UPT, UPT, -UR6, URZ, URZ ;  /* 0x000000ff06047290 */ /* 0x000fc8000fffe1ff */
[----:B------:R-:W-:Y:S01]  /*11f0*/  IMAD.U32 R89, RZ, RZ, UR5 ;  /* 0x00000005ff597e24 */ /* 0x000fe2000f8e00ff */
[----:B------:R-:W-:-:S06]  /*1200*/  UIMAD UR4, UR8, UR4, UR19 ;  /* 0x00000004080472a4 */ /* 0x000fcc000f8e0213 */
[----:B------:R-:W-:Y:S01]  /*1210*/  IMAD.U32 R88, RZ, RZ, UR4 ;  /* 0x00000004ff587e24 */ /* 0x000fe2000f8e00ff */
[----:B--2---:R-:W-:Y:S06]  /*1220*/  BRA.U UP4, `(.L_x_17) ;  /* 0x0000000104307547 */ /* 0x004fec000b800000 */
[----:B------:R-:W-:Y:S01]  /*1230*/  R2UR UR5, R88 ;  /* 0x00000000580572ca */ /* 0x000fe200000e0000 */
[----:B------:R-:W-:Y:S01]  /*1240*/  UMOV UR7, 0x3 ;  /* 0x0000000300077882 */ /* 0x000fe20000000000 */
[----:B------:R-:W-:-:S11]  /*1250*/  R2UR UR4, R89 ;  /* 0x00000000590472ca */ /* 0x000fd600000e0000 */
[----:B------:R-:W-:-:S04]  /*1260*/  UISETP.NE.AND UP0, UPT, UR5, URZ, UPT ;  /* 0x000000ff0500728c */ /* 0x000fc8000bf05270 */
[----:B------:R-:W-:Y:S02]  /*1270*/  UISETP.LT.U32.OR UP0, UPT, UR4, 0x2, !UP0 ;  /* 0x000000020400788c */ /* 0x000fe4000c701470 */
[----:B------:R-:W-:Y:S02]  /*1280*/  ULOP3.LUT UR4, UR4, 0xfffffffe, URZ, 0xc0, !UPT ;  /* 0xfffffffe04047892 */ /* 0x000fe4000f8ec0ff */
[----:B------:R-:W-:Y:S02]  /*1290*/  USEL UR6, URZ, 0x1, !UP0 ;  /* 0x00000001ff067887 */ /* 0x000fe4000c000000 */
[----:B------:R-:W-:Y:S02]  /*12a0*/  USEL UR5, URZ, 0x2, !UP0 ;  /* 0x00000002ff057887 */ /* 0x000fe4000c000000 */
[----:B------:R-:W-:Y:S02]  /*12b0*/  USHF.L.U32 UR4, UR7, UR4, URZ ;  /* 0x0000000407047299 */ /* 0x000fe400080006ff */
[----:B------:R-:W-:-:S04]  /*12c0*/  UIADD3 UR5, UPT, UPT, UR6, UR5, URZ ;  /* 0x0000000506057290 */ /* 0x000fc8000fffe0ff */
[----:B------:R-:W-:Y:S02]  /*12d0*/  IMAD.U32 R0, RZ, RZ, UR4 ;  /* 0x00000004ff007e24 */ /* 0x000fe4000f8e00ff */
[----:B------:R-:W-:-:S07]  /*12e0*/  IMAD.U32 R2, RZ, RZ, UR5 ;  /* 0x00000005ff027e24 */ /* 0x000fce000f8e00ff */
.L_x_17:
[----:B------:R-:W1:Y:S01]  /*12f0*/  S2UR UR46, SR_CTAID.Z ;  /* 0x00000000002e79c3 */ /* 0x000e620000002700 */
[----:B------:R-:W-:Y:S01]  /*1300*/  UISETP.GE.AND UP0, UPT, UR20, 0x1, UPT ;  /* 0x000000011400788c */ /* 0x000fe2000bf06270 */
[----:B------:R-:W-:-:S08]  /*1310*/  UMOV UR48, UR22 ;  /* 0x0000001600307c82 */ /* 0x000fd00008000000 */
[----:B------:R-:W-:Y:S05]  /*1320*/  BRA.U !UP0, `(.L_x_18) ;  /* 0x0000000108d47547 */ /* 0x000fea000b800000 */
[----:B------:R-:W2:Y:S01]  /*1330*/  LDCU.128 UR12, c[0x0][0xc10] ;  /* 0x00018200ff0c77ac */ /* 0x000ea20008000c00 */
[----:B------:R-:W3:Y:S01]  /*1340*/  LDCU UR21, c[0x0][0xc0c] ;  /* 0x00018180ff1577ac */ /* 0x000ee20008000800 */
[----:B------:R-:W4:Y:S01]  /*1350*/  LDCU UR6, c[0x0][0x370] ;  /* 0x00006e00ff0677ac */ /* 0x000f220008000800 */
[----:B------:R-:W1:Y:S01]  /*1360*/  LDCU UR7, c[0x0][0x374] ;  /* 0x00006e80ff0777ac */ /* 0x000e620008000800 */
[----:B------:R-:W1:Y:S01]  /*1370*/  LDCU UR24, c[0x0][0xc20] ;  /* 0x00018400ff1877ac */ /* 0x000e620008000800 */
[----:B--2---:R-:W-:Y:S02]  /*1380*/  UIMAD.WIDE.U32 UR4, UR22, UR12, URZ ;  /* 0x0000000c160472a5 */ /* 0x004fe4000f8e00ff */
[----:B---3--:R-:W-:Y:S01]  /*1390*/  UISETP.NE.AND UP0, UPT, UR21, 0x1, UPT ;  /* 0x000000011500788c */ /* 0x008fe2000bf05270 */
[----:B------:R-:W2:Y:S01]  /*13a0*/  LDCU.64 UR8, c[0x0][0xc28] ;  /* 0x00018500ff0877ac */ /* 0x000ea20008000a00 */
[----:B----4-:R-:W-:-:S03]  /*13b0*/  UIMAD.WIDE.U32 UR10, UR6, UR12, URZ ;  /* 0x0000000c060a72a5 */ /* 0x010fc6000f8e00ff */
[----:B------:R-:W-:Y:S01]  /*13c0*/  UMOV UR4, UR5 ;  /* 0x0000000500047c82 */ /* 0x000fe20008000000 */
[----:B------:R-:W-:Y:S02]  /*13d0*/  UISETP.NE.AND UP2, UPT, UR20, 0x1, UPT ;  /* 0x000000011400788c */ /* 0x000fe4000bf45270 */
[----:B------:R-:W-:Y:S01]  /*13e0*/  USHF.R.U32.HI UR4, URZ, UR13, UR4 ;  /* 0x0000000dff047299 */ /* 0x000fe20008011604 */
[----:B------:R-:W-:Y:S01]  /*13f0*/  UMOV UR10, UR11 ;  /* 0x0000000b000a7c82 */ /* 0x000fe20008000000 */
[----:B------:R-:W-:Y:S02]  /*1400*/  UIMAD.WIDE.U32 UR16, UR19, UR15, URZ ;  /* 0x0000000f131072a5 */ /* 0x000fe4000f8e00ff */
[----:B------:R-:W-:Y:S02]  /*1410*/  USEL UR5, UR22, UR4, !UP0 ;  /* 0x0000000416057287 */ /* 0x000fe4000c000000 */
[----:B------:R-:W-:Y:S02]  /*1420*/  @UP0 USHF.R.U32.HI UR6, URZ, UR13, UR10 ;  /* 0x0000000dff060299 */ /* 0x000fe4000801160a */
[----:B------:R-:W-:-:S02]  /*1430*/  UISETP.NE.AND UP0, UPT, UR14, 0x1, UPT ;  /* 0x000000010e00788c */ /* 0x000fc4000bf05270 */
[----:B-1----:R-:W-:Y:S02]  /*1440*/  UIMAD.WIDE.U32 UR10, UR7, UR15, URZ ;  /* 0x0000000f070a72a5 */ /* 0x002fe4000f8e00ff */
[----:B--2---:R-:W-:Y:S01]  /*1450*/  UIMAD.WIDE.U32 UR12, UR6, UR8, URZ ;  /* 0x00000008060c72a5 */ /* 0x004fe2000f8e00ff */
[----:B------:R-:W-:Y:S01]  /*1460*/  UMOV UR4, UR17 ;  /* 0x0000001100047c82 */ /* 0x000fe20008000000 */
[----:B------:R-:W-:-:S03]  /*1470*/  UIADD3 UR48, UPT, UPT, -UR5, URZ, URZ ;  /* 0x000000ff05307290 */ /* 0x000fc6000fffe1ff */
[----:B------:R-:W-:Y:S01]  /*1480*/  UMOV UR10, UR11 ;  /* 0x0000000b000a7c82 */ /* 0x000fe20008000000 */
[----:B------:R-:W-:Y:S02]  /*1490*/  USHF.R.U32.HI UR4, URZ, UR24, UR4 ;  /* 0x00000018ff047299 */ /* 0x000fe40008011604 */
[----:B------:R-:W-:Y:S01]  /*14a0*/  @UP0 USHF.R.U32.HI UR7, URZ, UR24, UR10 ;  /* 0x00000018ff070299 */ /* 0x000fe2000801160a */
[----:B------:R-:W-:Y:S01]  /*14b0*/  UMOV UR12, UR13 ;  /* 0x0000000d000c7c82 */ /* 0x000fe20008000000 */
[----:B------:R-:W-:Y:S02]  /*14c0*/  USEL UR4, UR19, UR4, !UP0 ;  /* 0x0000000413047287 */ /* 0x000fe4000c000000 */
[----:B------:R-:W-:Y:S02]  /*14d0*/  UIMAD.WIDE.U32 UR10, UR7, UR8, URZ ;  /* 0x00000008070a72a5 */ /* 0x000fe4000f8e00ff */
[----:B------:R-:W-:Y:S02]  /*14e0*/  @UP2 USHF.R.U32.HI UR6, URZ, UR9, UR12 ;  /* 0x00000009ff062299 */ /* 0x000fe4000801160c */
[----:B------:R-:W-:-:S02]  /*14f0*/  UIMAD.WIDE.U32 UR12, UR4, UR8, URZ ;  /* 0x00000008040c72a5 */ /* 0x000fc4000f8e00ff */
[----:B------:R-:W-:Y:S01]  /*1500*/  UIMAD UR48, UR21, UR48, UR22 ;  /* 0x00000030153072a4 */ /* 0x000fe2000f8e0216 */
[----:B------:R-:W-:Y:S02]  /*1510*/  UMOV UR10, UR11 ;  /* 0x0000000b000a7c82 */ /* 0x000fe40008000000 */
[----:B------:R-:W-:Y:S02]  /*1520*/  @UP2 USHF.R.U32.HI UR7, URZ, UR9, UR10 ;  /* 0x00000009ff072299 */ /* 0x000fe4000801160a */
[----:B------:R-:W-:Y:S02]  /*1530*/  UIMAD UR10, UR6, UR20, URZ ;  /* 0x00000014060a72a4 */ /* 0x000fe4000f8e02ff */
[----:B------:R-:W-:-:S04]  /*1540*/  UIMAD UR7, UR7, UR20, URZ ;  /* 0x00000014070772a4 */ /* 0x000fc8000f8e02ff */
[----:B------:R-:W-:-:S03]  /*1550*/  UISETP.GE.AND UP0, UPT, UR4, UR7, UPT ;  /* 0x000000070400728c */ /* 0x000fc6000bf06270 */
[----:B------:R-:W-:Y:S01]  /*1560*/  UMOV UR7, UR13 ;  /* 0x0000000d00077c82 */ /* 0x000fe20008000000 */
[----:B------:R-:W-:Y:S02]  /*1570*/  UISETP.GE.OR UP0, UPT, UR5, UR10, UP0 ;  /* 0x0000000a0500728c */ /* 0x000fe40008706670 */
[----:B------:R-:W-:Y:S02]  /*1580*/  UIMAD.WIDE.U32 UR10, UR5, UR8, URZ ;  /* 0x00000008050a72a5 */ /* 0x000fe4000f8e00ff */
[----:B------:R-:W-:Y:S02]  /*1590*/  USHF.R.U32.HI UR7, URZ, UR9, UR7 ;  /* 0x00000009ff077299 */ /* 0x000fe40008011607 */
[----:B------:R-:W-:Y:S02]  /*15a0*/  UIADD3 UR10, UPT, UPT, -UR4, URZ, URZ ;  /* 0x000000ff040a7290 */ /* 0x000fe4000fffe1ff */
[----:B------:R-:W-:Y:S02]  /*15b0*/  USEL UR7, UR4, UR7, !UP2 ;  /* 0x0000000704077287 */ /* 0x000fe4000d000000 */
[----:B------:R-:W-:Y:S01]  /*15c0*/  UIMAD UR10, UR14, UR10, UR19 ;  /* 0x0000000a0e0a72a4 */ /* 0x000fe2000f8e0213 */
[----:B------:R-:W-:-:S02]  /*15d0*/  @!UP0 UMOV UR8, UR11 ;  /* 0x0000000b00088c82 */ /* 0x000fc40008000000 */
[----:B------:R-:W-:Y:S02]  /*15e0*/  @!UP0 USHF.R.U32.HI UR8, URZ, UR9, UR8 ;  /* 0x00000009ff088299 */ /* 0x000fe40008011608 */
[----:B------:R-:W-:Y:S02]  /*15f0*/  UIADD3 UR9, UPT, UPT, -UR7, URZ, URZ ;  /* 0x000000ff07097290 */ /* 0x000fe4000fffe1ff */
[----:B------:R-:W-:Y:S02]  /*1600*/  @!UP0 USEL UR8, UR5, UR8, !UP2 ;  /* 0x0000000805088287 */ /* 0x000fe4000d000000 */
[----:B------:R-:W-:Y:S02]  /*1610*/  UIMAD UR9, UR20, UR9, UR4 ;  /* 0x00000009140972a4 */ /* 0x000fe4000f8e0204 */
[----:B------:R-:W-:Y:S02]  /*1620*/  @!UP0 UIADD3 UR7, UPT, UPT, UR7, -UR8, URZ ;  /* 0x8000000807078290 */ /* 0x000fe4000fffe0ff */
[----:B------:R-:W-:-:S02]  /*1630*/  @!UP0 UIMAD UR6, UR9, UR6, UR8 ;  /* 0x00000006090682a4 */ /* 0x000fc4000f8e0208 */
[----:B------:R-:W-:-:S04]  /*1640*/  @!UP0 UIMAD UR4, UR7, UR20, UR5 ;  /* 0x00000014070482a4 */ /* 0x000fc8000f8e0205 */
[----:B------:R-:W-:Y:S01]  /*1650*/  UIMAD UR19, UR4, UR14, UR10 ;  /* 0x0000000e041372a4 */ /* 0x000fe2000f8e020a */
[----:B------:R-:W-:Y:S02]  /*1660*/  @!UP0 UMOV UR5, UR6 ;  /* 0x0000000600058c82 */ /* 0x000fe40008000000 */
[----:B------:R-:W-:-:S12]  /*1670*/  UIMAD UR48, UR5, UR21, UR48 ;  /* 0x00000015053072a4 */ /* 0x000fd8000f8e0230 */
.L_x_18:
[----:B------:R-:W-:-:S09]  /*1680*/  UISETP.NE.AND UP0, UPT, UR25, 0x1, UPT ;  /* 0x000000011900788c */ /* 0x000fd2000bf05270 */
[----:B------:R-:W-:Y:S05]  /*1690*/  BRA.U UP0, `(.L_x_19) ;  /* 0x0000000100407547 */ /* 0x000fea000b800000 */
[----:B------:R-:W2:Y:S01]  /*16a0*/  LDCU.128 UR8, c[0x0][0xc10] ;  /* 0x00018200ff0877ac */ /* 0x000ea20008000c00 */
[----:B------:R-:W3:Y:S01]  /*16b0*/  LDCU UR12, c[0x0][0xc0c] ;  /* 0x00018180ff0c77ac */ /* 0x000ee20008000800 */
[----:B------:R-:W4:Y:S01]  /*16c0*/  LDCU UR13, c[0x0][0xc20] ;  /* 0x00018400ff0d77ac */ /* 0x000f220008000800 */
[----:B--2---:R-:W-:Y:S02]  /*16d0*/  UIMAD.WIDE.U32 UR4, UR48, UR8, URZ ;  /* 0x00000008300472a5 */ /* 0x004fe4000f8e00ff */
[----:B------:R-:W-:Y:S02]  /*16e0*/  UIMAD.WIDE.U32 UR6, UR19, UR11, URZ ;  /* 0x0000000b130672a5 */ /* 0x000fe4000f8e00ff */
[----:B---3--:R-:W-:Y:S02]  /*16f0*/  UISETP.NE.AND UP0, UPT, UR12, 0x1, UPT ;  /* 0x000000010c00788c */ /* 0x008fe4000bf05270 */
[----:B------:R-:W-:-:S03]  /*1700*/  USHF.R.U32.HI UR5, URZ, UR9, UR5 ;  /* 0x00000009ff057299 */ /* 0x000fc60008011605 */
[----:B------:R-:W-:Y:S01]  /*1710*/  UMOV UR4, UR7 ;  /* 0x0000000700047c82 */ /* 0x000fe20008000000 */
[----:B------:R-:W-:Y:S02]  /*1720*/  USEL UR5, UR48, UR5, !UP0 ;  /* 0x0000000530057287 */ /* 0x000fe4000c000000 */
[----:B------:R-:W-:Y:S02]  /*1730*/  UISETP.NE.AND UP0, UPT, UR10, 0x1, UPT ;  /* 0x000000010a00788c */ /* 0x000fe4000bf05270 */
[----:B----4-:R-:W-:-:S04]  /*1740*/  USHF.R.U32.HI UR4, URZ, UR13, UR4 ;  /* 0x0000000dff047299 */ /* 0x010fc80008011604 */
[----:B------:R-:W-:-:S04]  /*1750*/  USEL UR4, UR19, UR4, !UP0 ;  /* 0x0000000413047287 */ /* 0x000fc8000c000000 */
[----:B------:R-:W-:Y:S02]  /*1760*/  UIADD3 UR6, UPT, UPT, -UR4, UR5, URZ ;  /* 0x0000000504067290 */ /* 0x000fe4000fffe1ff */
[----:B------:R-:W-:Y:S02]  /*1770*/  UIADD3 UR4, UPT, UPT, UR4, -UR5, URZ ;  /* 0x8000000504047290 */ /* 0x000fe4000fffe0ff */
[----:B------:R-:W-:Y:S02]  /*1780*/  UIMAD UR19, UR6, UR10, UR19 ;  /* 0x0000000a061372a4 */ /* 0x000fe4000f8e0213 */
[----:B------:R-:W-:-:S12]  /*1790*/  UIMAD UR48, UR4, UR12, UR48 ;  /* 0x0000000c043072a4 */ /* 0x000fd8000f8e0230 */
.L_x_19:
[----:B------:R-:W-:Y:S05]  /*17a0*/  BRA.U !UP6, `(.L_x_20) ;  /* 0x000000010e0c7547 */ /* 0x000fea000b800000 */
[----:B------:R-:W-:Y:S01]  /*17b0*/  UCGABAR_WAIT ;  /* 0x0000000000007dc7 */ /* 0x000fe20008000000 */
[----:B------:R-:W-:Y:S01]  /*17c0*/  CCTL.IVALL ;  /* 0x00000000ff00798f */ /* 0x000fe20002000000 */
[----:B------:R-:W-:Y:S05]  /*17d0*/  BRA `(.L_x_21) ;  /* 0x0000000000047947 */ /* 0x000fea0003800000 */
.L_x_20:
[----:B------:R-:W-:Y:S06]  /*17e0*/  BAR.SYNC.DEFER_BLOCKING 0x0 ;  /* 0x0000000000007b1d */ /* 0x000fec0000010000 */
.L_x_21:
[----:B------:R-:W-:Y:S05]  /*17f0*/  BRA.U UP5, `(.L_x_22) ;  /* 0x0000002505e07547 */ /* 0x000fea000b800000 */
[----:B------:R-:W2:Y:S01]  /*1800*/  LDCU UR5, c[0x0][0x388] ;  /* 0x00007100ff0577ac */ /* 0x000ea20008000800 */
[----:B------:R-:W-:Y:S01]  /*1810*/  PLOP3.LUT P1, PT, PT, PT, UP3, 0x80, 0x8 ;  /* 0x000000000008781c */ /* 0x000fe20003f2f038 */
[----:B------:R-:W-:Y:S01]  /*1820*/  IMAD.MOV.U32 R2, RZ, RZ, RZ ;  /* 0x000000ffff027224 */ /* 0x000fe200078e00ff */
[----:B------:R-:W-:Y:S01]  /*1830*/  ISETP.EQ.OR P2, PT, R3, RZ, P3 ;  /* 0x000000ff0300720c */ /* 0x000fe20001f42670 */
[----:B------:R-:W3:Y:S01]  /*1840*/  LDCU UR8, c[0x0][0x38c] ;  /* 0x00007180ff0877ac */ /* 0x000ee20008000800 */
[----:B------:R-:W-:Y:S01]  /*1850*/  PLOP3.LUT P1, PT, P1, PT, PT, 0x8, 0x80 ;  /* 0x000000000080781c */ /* 0x000fe20000f2e170 */
[----:B------:R-:W4:Y:S01]  /*1860*/  LDCU.64 UR6, c[0x0][0x390] ;  /* 0x00007200ff0677ac */ /* 0x000f220008000a00 */
[----:B------:R-:W-:Y:S02]  /*1870*/  USHF.L.U32 UR54, UR22, 0x6, URZ ;  /* 0x0000000616367899 */ /* 0x000fe400080006ff */
[----:B------:R-:W-:Y:S01]  /*1880*/  UISETP.NE.AND UP1, UPT, UR18, URZ, UPT ;  /* 0x000000ff1200728c */ /* 0x000fe2000bf25270 */
[----:B------:R-:W3:Y:S01]  /*1890*/  LDCU UR53, c[0x0][0x370] ;  /* 0x00006e00ff3577ac */ /* 0x000ee20008000800 */
[----:B--2---:R-:W-:Y:S01]  /*18a0*/  UIADD3 UR5, UPT, UPT, UR5, 0x3f, URZ ;  /* 0x0000003f05057890 */ /* 0x004fe2000fffe0ff */
[----:B-1----:R-:W1:Y:S03]  /*18b0*/  LDCU.64 UR46, c[0x0][0x348] ;  /* 0x00006900ff2e77ac */ /* 0x002e660008000a00 */
[----:B------:R-:W-:-:S02]  /*18c0*/  USHF.R.S32.HI UR4, URZ, 0x1f, UR5 ;  /* 0x0000001fff047899 */ /* 0x000fc40008011405 */
[----:B------:R-:W-:Y:S02]  /*18d0*/  ULOP3.LUT UR54, UR54, 0x40, URZ, 0xc0, !UPT ;  /* 0x0000004036367892 */ /* 0x000fe4000f8ec0ff */
[----:B------:R-:W-:Y:S01]  /*18e0*/  ULEA.HI UR4, UR4, UR5, URZ, 0x6 ;  /* 0x0000000504047291 */ /* 0x000fe2000f8f30ff */
[----:B------:R-:W2:Y:S03]  /*18f0*/  LDCU UR52, c[0x0][0x374] ;  /* 0x00006e80ff3477ac */ /* 0x000ea60008000800 */
[----:B------:R-:W-:Y:S02]  /*1900*/  USHF.R.S32.HI UR4, URZ, 0x6, UR4 ;  /* 0x00000006ff047899 */ /* 0x000fe40008011404 */
[----:B------:R-:W-:Y:S02]  /*1910*/  USEL UR38, UR49, 0x2, UP1 ;  /* 0x0000000231267887 */ /* 0x000fe40008800000 */
[----:B---3--:R-:W-:Y:S01]  /*1920*/  UIMAD UR4, UR4, UR8, URZ ;  /* 0x00000008040472a4 */ /* 0x008fe2000f8e02ff */
[----:B------:R-:W-:Y:S01]  /*1930*/  UMOV UR27, 0x1 ;  /* 0x00000001001b7882 */ /* 0x000fe20000000000 */
[----:B------:R-:W-:-:S02]  /*1940*/  UMOV UR30, URZ ;  /* 0x000000ff001e7c82 */ /* 0x000fc40008000000 */
[----:B----4-:R-:W-:Y:S01]  /*1950*/  UIMAD UR4, UR4, UR6, URZ ;  /* 0x00000006040472a4 */ /* 0x010fe2000f8e02ff */
[----:B------:R-:W-:Y:S01]  /*1960*/  UMOV UR31, URZ ;  /* 0x000000ff001f7c82 */ /* 0x000fe20008000000 */
[----:B------:R-:W-:Y:S02]  /*1970*/  UMOV UR42, URZ ;  /* 0x000000ff002a7c82 */ /* 0x000fe40008000000 */
[----:B------:R-:W-:-:S04]  /*1980*/  UIMAD UR55, UR4, UR7, URZ ;  /* 0x00000007043772a4 */ /* 0x000fc8000f8e02ff */
[----:B------:R-:W-:Y:S02]  /*1990*/  UISETP.NE.AND UP2, UPT, UR55, URZ, UPT ;  /* 0x000000ff3700728c */ /* 0x000fe4000bf45270 */
[----:B------:R-:W-:-:S04]  /*19a0*/  UISETP.LT.U32.AND UP0, UPT, UR55, 0x1a, UPT ;  /* 0x0000001a3700788c */ /* 0x000fc8000bf01070 */
[----:B------:R-:W-:-:S04]  /*19b0*/  USEL UR4, UR55, 0x1a, UP0 ;  /* 0x0000001a37047887 */ /* 0x000fc80008000000 */
[----:B------:R-:W-:Y:S02]  /*19c0*/  UIADD3 UR5, UPT, UPT, UR4, -0x1, URZ ;  /* 0xffffffff04057890 */ /* 0x000fe4000fffe0ff */
[----:B------:R-:W-:Y:S02]  /*19d0*/  @!UP2 UIADD3 UR5, UPT, UPT, UR4, URZ, URZ ;  /* 0x000000ff0405a290 */ /* 0x000fe4000fffe0ff */
[----:B------:R-:W-:Y:S02]  /*19e0*/  UIADD3 UR51, UPT, UPT, UR55, -UR4, URZ ;  /* 0x8000000437337290 */ /* 0x000fe4000fffe0ff */
[----:B-12---:R-:W-:-:S12]  /*19f0*/  UIADD3 UR56, UPT, UPT, UR5, 0x1, URZ ;  /* 0x0000000105387890 */ /* 0x006fd8000fffe0ff */
.L_x_40:
[----:B------:R-:W1:Y:S01]  /*1a00*/  S2UR UR36, SR_CgaCtaId ;  /* 0x00000000002479c3 */ /* 0x000e620000008800 */
[----:B------:R-:W-:Y:S01]  /*1a10*/  UMOV UR4, 0x400 ;  /* 0x0000040000047882 */ /* 0x000fe20000000000 */
[----:B------:R-:W-:Y:S01]  /*1a20*/  MOV R0, UR27 ;  /* 0x0000001b00007c02 */ /* 0x000fe20008000f00 */
[----:B------:R-:W-:Y:S02]  /*1a30*/  UISETP.NE.AND UP0, UPT, UR55, URZ, UPT ;  /* 0x000000ff3700728c */ /* 0x000fe4000bf05270 */
[----:B------:R-:W-:Y:S01]  /*1a40*/  ULEA UR18, UR19, UR54, 0x7 ;  /* 0x0000003613127291 */ /* 0x000fe2000f8e38ff */
[----:B------:R-:W-:Y:S01]  /*1a50*/  SHF.L.U32 R0, R0, 0x1f, RZ ;  /* 0x0000001f00007819 */ /* 0x000fe200000006ff */
[----:B------:R-:W-:Y:S01]  /*1a60*/  UMOV UR28, URZ ;  /* 0x000000ff001c7c82 */ /* 0x000fe20008000000 */
[----:B------:R-:W-:Y:S01]  /*1a70*/  UMOV UR22, URZ ;  /* 0x000000ff00167c82 */ /* 0x000fe20008000000 */
[----:B------:R-:W-:Y:S01]  /*1a80*/  UMOV UR21, URZ ;  /* 0x000000ff00157c82 */ /* 0x000fe20008000000 */
[----:B------:R-:W-:Y:S01]  /*1a90*/  UMOV UR20, URZ ;  /* 0x000000ff00147c82 */ /* 0x000fe20008000000 */
[----:B-1----:R-:W-:-:S04]  /*1aa0*/  ULEA UR36, UR36, UR4, 0x18 ;  /* 0x0000000424247291 */ /* 0x002fc8000f8ec0ff */
[----:B------:R-:W-:-:S09]  /*1ab0*/  ULEA UR4, UR30, UR36, 0x3 ;  /* 0x000000241e047291 */ /* 0x000fd2000f8e18ff */
[----:B------:R1:W2:Y:S01]  /*1ac0*/  SYNCS.PHASECHK.TRANS64.TRYWAIT P0, [UR4+0xd0], R0 ;  /* 0x0000d000ff0075a7 */ /* 0x0002a20008001104 */
[----:B------:R-:W-:-:S04]  /*1ad0*/  ULEA.HI UR4, UR48, UR48, URZ, 0x1 ;  /* 0x0000003030047291 */ /* 0x000fc8000f8f08ff */
[----:B------:R-:W-:-:S04]  /*1ae0*/  USHF.L.U32 UR4, UR4, 0x6, URZ ;  /* 0x0000000604047899 */ /* 0x000fc800080006ff */
[----:B------:R-:W-:Y:S01]  /*1af0*/  ULOP3.LUT UR43, UR54, 0xffffff80, UR4, 0xf8, !UPT ;  /* 0xffffff80362b7892 */ /* 0x000fe2000f8ef804 */
[----:B------:R-:W-:Y:S11]  /*1b00*/  BRA.U !UP0, `(.L_x_23) ;  /* 0x0000000508a87547 */ /* 0x000ff6000b800000 */
[----:B------:R-:W3:Y:S01]  /*1b10*/  LDCU.128 UR12, c[0x0][0x480] ;  /* 0x00009000ff0c77ac */ /* 0x000ee20008000c00 */
[----:B------:R-:W4:Y:S01]  /*1b20*/  LDCU.128 UR8, c[0x0][0x490] ;  /* 0x00009200ff0877ac */ /* 0x000f220008000c00 */
[----:B------:R-:W1:Y:S01]  /*1b30*/  LDCU.64 UR20, c[0x0][0x4c0] ;  /* 0x00009800ff1477ac */ /* 0x000e620008000a00 */
[----:B------:R-:W1:Y:S01]  /*1b40*/  LDCU.64 UR16, c[0x0][0x4f0] ;  /* 0x00009e00ff1077ac */ /* 0x000e620008000a00 */
[----:B------:R-:W1:Y:S01]  /*1b50*/  LDCU UR19, c[0x0][0x4c8] ;  /* 0x00009900ff1377ac */ /* 0x000e620008000800 */
[----:B---3--:R-:W-:Y:S02]  /*1b60*/  UIMAD.WIDE.U32 UR4, UR43, UR13, URZ ;  /* 0x0000000d2b0472a5 */ /* 0x008fe4000f8e00ff */
[----:B------:R-:W-:Y:S02]  /*1b70*/  UISETP.NE.AND UP0, UPT, UR12, 0x1, UPT ;  /* 0x000000010c00788c */ /* 0x000fe4000bf05270 */
[----:B------:R-:W-:Y:S01]  /*1b80*/  USHF.R.U32.HI UR5, URZ, UR14, UR5 ;  /* 0x0000000eff057299 */ /* 0x000fe20008011605 */
[----:B------:R-:W3:Y:S03]  /*1b90*/  LDCU UR48, c[0x0][0x38c] ;  /* 0x00007180ff3077ac */ /* 0x000ee60008000800 */
[----:B------:R-:W-:-:S02]  /*1ba0*/  USEL UR5, UR43, UR5, !UP0 ;  /* 0x000000052b057287 */ /* 0x000fc4000c000000 */
[----:B------:R-:W-:Y:S02]  /*1bb0*/  UISETP.NE.AND UP0, UPT, UR15, 0x1, UPT ;  /* 0x000000010f00788c */ /* 0x000fe4000bf05270 */
[----:B----4-:R-:W-:Y:S01]  /*1bc0*/  UIMAD.WIDE.U32 UR6, UR5, UR8, URZ ;  /* 0x00000008050672a5 */ /* 0x010fe2000f8e00ff */
[----:B------:R-:W4:Y:S01]  /*1bd0*/  LDCU UR8, c[0x0][0x4a0] ;  /* 0x00009400ff0877ac */ /* 0x000f220008000800 */
[----:B------:R-:W1:Y:S05]  /*1be0*/  LDCU UR23, c[0x0][0x4cc] ;  /* 0x00009980ff1777ac */ /* 0x000e6a0008000800 */
[----:B------:R-:W-:Y:S01]  /*1bf0*/  UMOV UR4, UR7 ;  /* 0x0000000700047c82 */ /* 0x000fe20008000000 */
[----:B------:R-:W1:Y:S01]  /*1c00*/  LDCU.64 UR40, c[0x0][0x390] ;  /* 0x00007200ff2877ac */ /* 0x000e620008000a00 */
[----:B------:R-:W-:Y:S01]  /*1c10*/  USHF.R.U32.HI UR4, URZ, UR9, UR4 ;  /* 0x00000009ff047299 */ /* 0x000fe20008011604 */
[----:B------:R-:W1:Y:S03]  /*1c20*/  LDCU UR9, c[0x0][0x4ec] ;  /* 0x00009d80ff0977ac */ /* 0x000e660008000800 */
[----:B------:R-:W-:-:S02]  /*1c30*/  USEL UR4, UR5, UR4, !UP0 ;  /* 0x0000000405047287 */ /* 0x000fc4000c000000 */
[----:B------:R-:W-:Y:S02]  /*1c40*/  UISETP.NE.AND UP0, UPT, UR10, 0x1, UPT ;  /* 0x000000010a00788c */ /* 0x000fe4000bf05270 */
[----:B------:R-:W-:Y:S01]  /*1c50*/  UIMAD.WIDE.U32 UR6, UR4, UR11, URZ ;  /* 0x0000000b040672a5 */ /* 0x000fe2000f8e00ff */
[----:B------:R-:W1:Y:S01]  /*1c60*/  LDCU.64 UR24, c[0x0][0x4d0] ;  /* 0x00009a00ff1877ac */ /* 0x000e620008000a00 */
[----:B------:R-:W-:-:S05]  /*1c70*/  UIADD3 UR42, UPT, UPT, UR56, UR31, URZ ;  /* 0x0000001f382a7290 */ /* 0x000fca000fffe0ff */
[----:B------:R-:W-:Y:S01]  /*1c80*/  UMOV UR6, UR7 ;  /* 0x0000000700067c82 */ /* 0x000fe20008000000 */
[----:B------:R-:W-:Y:S02]  /*1c90*/  UIADD3 UR7, UPT, UPT, -UR4, URZ, URZ ;  /* 0x000000ff04077290 */ /* 0x000fe4000fffe1ff */
[----:B----4-:R-:W-:Y:S02]  /*1ca0*/  USHF.R.U32.HI UR6, URZ, UR8, UR6 ;  /* 0x00000008ff067299 */ /* 0x010fe40008011606 */
[----:B------:R-:W-:Y:S02]  /*1cb0*/  UIADD3 UR8, UPT, UPT, -UR5, URZ, URZ ;  /* 0x000000ff05087290 */ /* 0x000fe4000fffe1ff */
[----:B------:R-:W-:Y:S02]  /*1cc0*/  USEL UR14, UR4, UR6, !UP0 ;  /* 0x00000006040e7287 */ /* 0x000fe4000c000000 */
[----:B------:R-:W-:Y:S02]  /*1cd0*/  UIMAD UR7, UR15, UR7, UR5 ;  /* 0x000000070f0772a4 */ /* 0x000fe4000f8e0205 */
[----:B------:R-:W-:-:S02]  /*1ce0*/  UIADD3 UR6, UPT, UPT, -UR14, URZ, URZ ;  /* 0x000000ff0e067290 */ /* 0x000fc4000fffe1ff */
[----:B------:R-:W-:Y:S02]  /*1cf0*/  UIMAD UR8, UR12, UR8, UR43 ;  /* 0x000000080c0872a4 */ /* 0x000fe4000f8e022b */
[----:B------:R-:W-:Y:S02]  /*1d00*/  UIMAD UR13, UR10, UR6, UR4 ;  /* 0x000000060a0d72a4 */ /* 0x000fe4000f8e0204 */
[----:B-1----:R-:W-:Y:S02]  /*1d10*/  UIMAD UR11, UR8, UR20, UR9 ;  /* 0x00000014080b72a4 */ /* 0x002fe4000f8e0209 */
[----:B------:R-:W-:Y:S01]  /*1d20*/  UIMAD UR12, UR7, UR21, UR16 ;  /* 0x00000015070c72a4 */ /* 0x000fe2000f8e0210 */
[----:B------:R-:W1:Y:S02]  /*1d30*/  LDCU.64 UR4, c[0x0][0x4f8] ;  /* 0x00009f00ff0477ac */ /* 0x000e640008000a00 */
[----:B------:R-:W4:Y:S01]  /*1d40*/  LDCU UR6, c[0x0][0x500] ;  /* 0x0000a000ff0677ac */ /* 0x000f220008000800 */
[----:B------:R-:W-:Y:S01]  /*1d50*/  UIMAD UR13, UR13, UR19, UR17 ;  /* 0x000000130d0d72a4 */ /* 0x000fe2000f8e0211 */
[----:B------:R-:W-:Y:S01]  /*1d60*/  UMOV UR28, URZ ;  /* 0x000000ff001c7c82 */ /* 0x000fe20008000000 */
[----:B------:R-:W-:Y:S01]  /*1d70*/  UMOV UR7, UR30 ;  /* 0x0000001e00077c82 */ /* 0x000fe20008000000 */
[----:B------:R-:W-:Y:S01]  /*1d80*/  UMOV UR20, URZ ;  /* 0x000000ff00147c82 */ /* 0x000fe20008000000 */
[----:B------:R-:W-:Y:S01]  /*1d90*/  UMOV UR21, URZ ;  /* 0x000000ff00157c82 */ /* 0x000fe20008000000 */
[----:B---3--:R-:W-:-:S07]  /*1da0*/  UMOV UR22, URZ ;  /* 0x000000ff00167c82 */ /* 0x008fce0008000000 */
.L_x_29:
[----:B------:R-:W-:Y:S01]  /*1db0*/  @!P3 MOV R3, 0x4000 ;  /* 0x000040000003b802 */ /* 0x000fe20000000f00 */
[----:B------:R-:W-:Y:S01]  /*1dc0*/  ULEA UR9, UR7, UR36, 0x3 ;  /* 0x0000002407097291 */ /* 0x000fe2000f8e18ff */
[----:B-12---:R-:W-:Y:S11]  /*1dd0*/  @P0 BRA `(.L_x_24) ;  /* 0x0000000000100947 */ /* 0x006ff60003800000 */
[----:B------:R-:W-:Y:S04]  /*1de0*/  MOV R0, UR27 ;  /* 0x0000001b00007c02 */ /* 0x000fe80008000f00 */
[----:B------:R-:W-:Y:S04]  /*1df0*/  SHF.L.U32 R5, R0, 0x1f, RZ ;  /* 0x0000001f00057819 */ /* 0x000fe800000006ff */
[----:B------:R-:W2:Y:S02]  /*1e00*/  SYNCS.PHASECHK.TRANS64.TRYWAIT P0, [UR9+0xd0], R5 ;  /* 0x0000d005ff0075a7 */ /* 0x000ea40008001109 */
[----:B--2---:R-:W-:Y:S05]  /*1e10*/  @!P0 BRA `(.L_x_25) ;  /* 0x0000007400808947 */ /* 0x004fea0003800000 */
.L_x_24:
[----:B------:R3:W-:Y:S01]  /*1e20*/  @!P3 SYNCS.ARRIVE.TRANS64 RZ, [UR9], R3 ;  /* 0x00000003ffffb9a7 */ /* 0x0007e20008000009 */
[----:B------:R-:W-:Y:S04]  /*1e30*/  ULOP3.LUT UR8, UR38, 0x2, URZ, 0xfc, !UPT ;  /* 0x0000000226087892 */ /* 0x000fe8000f8efcff */
[----:B------:R-:W-:Y:S09]  /*1e40*/  UISETP.NE.AND UP0, UPT, UR8, 0x2, UPT ;  /* 0x000000020800788c */ /* 0x000ff2000bf05270 */
[----:B------:R-:W-:Y:S05]  /*1e50*/  BRA.U UP0, `(.L_x_26) ;  /* 0x0000000100047547 */ /* 0x000fea000b800000 */
[----:B-1--4-:R-:W-:Y:S05]  /*1e60*/  BPT.TRAP 0x1 ;  /* 0x000000040000795c */ /* 0x012fea0000300000 */
.L_x_26:
[----:B------:R-:W-:Y:S04]  /*1e70*/  BSSY.RECONVERGENT B0, `(.L_x_27) ;  /* 0x0000003000007945 */ /* 0x000fe80003800200 */
[----:B------:R-:W-:Y:S05]  /*1e80*/  @P2 BRA `(.L_x_28) ;  /* 0x0000000000042947 */ /* 0x000fea0003800000 */
[----:B-1--4-:R-:W-:Y:S05]  /*1e90*/  BPT.TRAP 0x1 ;  /* 0x000000040000795c */ /* 0x012fea0000300000 */
.L_x_28:
[----:B-1--4-:R-:W-:Y:S05]  /*1ea0*/  BSYNC.RECONVERGENT B0 ;  /* 0x0000000000007941 */ /* 0x012fea0003800200 */
.L_x_27:
[----:B------:R-:W-:Y:S02]  /*1eb0*/  UIADD3 UR8, UPT, UPT, UR7, 0x1, URZ ;  /* 0x0000000107087890 */ /* 0x000fe4000fffe0ff */
[----:B------:R-:W-:Y:S02]  /*1ec0*/  UIMAD UR15, UR20, UR23, UR4 ;  /* 0x00000017140f72a4 */ /* 0x000fe4000f8e0204 */
[----:B------:R-:W-:Y:S02]  /*1ed0*/  UISETP.NE.AND UP0, UPT, UR8, 0x1a, UPT ;  /* 0x0000001a0800788c */ /* 0x000fe4000bf05270 */
[----:B------:R-:W-:Y:S02]  /*1ee0*/  ULEA UR16, UR7, UR36, 0xc ;  /* 0x0000002407107291 */ /* 0x000fe4000f8e60ff */
[----:B------:R-:W-:Y:S02]  /*1ef0*/  USEL UR10, URZ, 0x1, UP0 ;  /* 0x00000001ff0a7887 */ /* 0x000fe40008000000 */
[----:B------:R-:W-:Y:S02]  /*1f00*/  USEL UR30, UR8, URZ, UP0 ;  /* 0x000000ff081e7287 */ /* 0x000fe40008000000 */
[----:B------:R-:W-:Y:S02]  /*1f10*/  ULOP3.LUT UR27, UR27, UR10, URZ, 0x3c, !UPT ;  /* 0x0000000a1b1b7292 */ /* 0x000fe4000f8e3cff */
[----:B------:R-:W-:Y:S02]  /*1f20*/  ULEA UR8, UR30, UR36, 0x3 ;  /* 0x000000241e087291 */ /* 0x000fe4000f8e18ff */
[----:B------:R-:W-:Y:S02]  /*1f30*/  UIADD3 UR34, UP0, UPT, UR46, 0x80, URZ ;  /* 0x000000802e227890 */ /* 0x000fe4000ff1e0ff */
[----:B------:R-:W-:Y:S01]  /*1f40*/  ULOP3.LUT UR9, UR9, 0xfefffff8, URZ, 0xc0, !UPT ;  /* 0xfefffff809097892 */ /* 0x000fe2000f8ec0ff */
[----:B--2---:R-:W-:Y:S01]  /*1f50*/  MOV R0, UR27 ;  /* 0x0000001b00007c02 */ /* 0x004fe20008000f00 */
[----:B------:R-:W-:Y:S02]  /*1f60*/  USHF.L.U32 UR10, UR28, 0x6, URZ ;  /* 0x000000061c0a7899 */ /* 0x000fe400080006ff */
[----:B------:R-:W-:Y:S01]  /*1f70*/  UIADD3.X UR35, UPT, UPT, URZ, UR47, URZ, UP0, !UPT ;  /* 0x0000002fff237290 */ /* 0x000fe200087fe4ff */
[----:B---3--:R-:W-:Y:S01]  /*1f80*/  SHF.L.U32 R3, R0, 0x1f, RZ ;  /* 0x0000001f00037819 */ /* 0x008fe200000006ff */
[----:B------:R-:W-:Y:S02]  /*1f90*/  UIADD3 UR32, UP3, UPT, UR46, 0x200, URZ ;  /* 0x000002002e207890 */ /* 0x000fe4000ff7e0ff */
[----:B------:R-:W-:Y:S01]  /*1fa0*/  UIADD3 UR37, UPT, UPT, UR20, 0x1, URZ ;  /* 0x0000000114257890 */ /* 0x000fe2000fffe0ff */
[----:B------:R3:W1:Y:S01]  /*1fb0*/  SYNCS.PHASECHK.TRANS64.TRYWAIT P0, [UR8+0xd0], R3 ;  /* 0x0000d003ff0075a7 */ /* 0x0006620008001108 */
[----:B------:R-:W-:Y:S02]  /*1fc0*/  UIMAD UR8, UR21, UR24, UR5 ;  /* 0x00000018150872a4 */ /* 0x000fe4000f8e0205 */
[----:B------:R-:W-:Y:S02]  /*1fd0*/  UIMAD UR7, UR22, UR25, UR6 ;  /* 0x00000019160772a4 */ /* 0x000fe4000f8e0206 */
[----:B------:R-:W-:Y:S02]  /*1fe0*/  ULEA UR15, UR8, UR15, 0x5 ;  /* 0x0000000f080f7291 */ /* 0x000fe4000f8e28ff */
[----:B------:R-:W-:Y:S02]  /*1ff0*/  UIADD3 UR8, UPT, UPT, UR16, 0x4400, URZ ;  /* 0x0000440010087890 */ /* 0x000fe4000fffe0ff */
[----:B------:R-:W-:Y:S02]  /*2000*/  ULEA UR7, UR7, UR15, 0xa ;  /* 0x0000000f07077291 */ /* 0x000fe4000f8e50ff */
[----:B------:R-:W-:Y:S02]  /*2010*/  UIADD3.X UR33, UPT, UPT, URZ, UR47, URZ, UP3, !UPT ;  /* 0x0000002fff217290 */ /* 0x000fe40009ffe4ff */
[----:B------:R-:W-:Y:S02]  /*2020*/  UPRMT UR7, UR7, 0x5410, URZ ;  /* 0x0000541007077896 */ /* 0x000fe400080000ff */
[----:B------:R-:W-:Y:S02]  /*2030*/  UIADD3 UR16, UPT, UPT, UR16, 0x1e400, URZ ;  /* 0x0001e40010107890 */ /* 0x000fe4000fffe0ff */
[----:B------:R-:W-:Y:S02]  /*2040*/  UISETP.NE.AND UP2, UPT, UR37, UR48, UPT ;  /* 0x000000302500728c */ /* 0x000fe4000bf45270 */
[----:B------:R-:W-:Y:S02]  /*2050*/  UIADD3 UR29, UPT, UPT, UR21, 0x1, URZ ;  /* 0x00000001151d7890 */ /* 0x000fe4000fffe0ff */
[----:B------:R-:W-:Y:S02]  /*2060*/  UIADD3 UR26, UPT, UPT, UR22, 0x1, URZ ;  /* 0x00000001161a7890 */ /* 0x000fe4000fffe0ff */
[----:B------:R-:W-:Y:S01]  /*2070*/  UIADD3 UR31, UPT, UPT, UR31, 0x1, URZ ;  /* 0x000000011f1f7890 */ /* 0x000fe2000fffe0ff */
[----:B------:R-:W-:Y:S01]  /*2080*/  UMOV UR44, 0x0 ;  /* 0x00000000002c7882 */ /* 0x000fe20000000000 */
[----:B------:R-:W-:Y:S01]  /*2090*/  UMOV UR45, 0x10000000 ;  /* 0x10000000002d7882 */ /* 0x000fe20000000000 */
[----:B------:R-:W-:Y:S02]  /*20a0*/  UMOV UR17, UR9 ;  /* 0x0000000900117c82 */ /* 0x000fe40008000000 */
[----:B------:R-:W-:Y:S01]  /*20b0*/  @UP2 UIADD3 UR29, UPT, UPT, UR21, URZ, URZ ;  /* 0x000000ff151d2290 */ /* 0x000fe2000fffe0ff */
[----:B------:R2:W-:Y:S01]  /*20c0*/  UTMALDG.5D.IM2COL.2CTA [UR8], [UR34], UR7, desc[UR44] ;  /* 0x00002c08220073b4 */ /* 0x0005e20008261007 */
[----:B------:R-:W-:Y:S02]  /*20d0*/  UMOV UR19, UR10 ;  /* 0x0000000a00137c82 */ /* 0x000fe40008000000 */
[----:B------:R-:W-:Y:S01]  /*20e0*/  UISETP.NE.AND UP1, UPT, UR29, UR40, UPT ;  /* 0x000000281d00728c */ /* 0x000fe2000bf25270 */
[----:B------:R4:W-:Y:S10]  /*20f0*/  UTMALDG.5D.2CTA [UR16], [UR32], desc[UR44] ;  /* 0x00002c10200075b4 */ /* 0x0009f40008221000 */
[----:B------:R-:W-:Y:S04]  /*2100*/  @UP1 UIADD3 UR26, UPT, UPT, UR22, URZ, URZ ;  /* 0x000000ff161a1290 */ /* 0x000fe8000fffe0ff */
[----:B------:R-:W-:Y:S02]  /*2110*/  UISETP.NE.AND UP0, UPT, UR26, UR41, UPT ;  /* 0x000000291a00728c */ /* 0x000fe4000bf05270 */
[----:B--2---:R-:W-:Y:S09]  /*2120*/  UIADD3 UR8, UPT, UPT, UR28, 0x1, URZ ;  /* 0x000000011c087890 */ /* 0x004ff2000fffe0ff */
[----:B------:R-:W-:Y:S01]  /*2130*/  @UP0 UIADD3 UR8, UPT, UPT, UR28, URZ, URZ ;  /* 0x000000ff1c080290 */ /* 0x000fe2000fffe0ff */
[----:B------:R-:W-:Y:S01]  /*2140*/  UMOV UR7, UR30 ;  /* 0x0000001e00077c82 */ /* 0x000fe20008000000 */
[----:B----4-:R-:W-:Y:S02]  /*2150*/  USEL UR22, UR26, URZ, UP0 ;  /* 0x000000ff1a167287 */ /* 0x010fe40008000000 */
[----:B------:R-:W-:Y:S02]  /*2160*/  UISETP.NE.AND UP0, UPT, UR31, UR42, UPT ;  /* 0x0000002a1f00728c */ /* 0x000fe4000bf05270 */
[----:B------:R-:W-:Y:S02]  /*2170*/  USEL UR20, UR37, URZ, UP2 ;  /* 0x000000ff25147287 */ /* 0x000fe40009000000 */
[----:B------:R-:W-:Y:S01]  /*2180*/  USEL UR21, UR29, URZ, UP1 ;  /* 0x000000ff1d157287 */ /* 0x000fe20008800000 */
[----:B------:R-:W-:Y:S04]  /*2190*/  UMOV UR28, UR8 ;  /* 0x00000008001c7c82 */ /* 0x000fe80008000000 */
[----:B---3--:R-:W-:Y:S07]  /*21a0*/  BRA.U UP0, `(.L_x_29) ;  /* 0xfffffffd00007547 */ /* 0x008fee000b83ffff */
.L_x_23:
[----:B------:R-:W-:Y:S01]  /*21b0*/  ULEA UR4, UR30, UR36, 0x3 ;  /* 0x000000241e047291 */ /* 0x000fe2000f8e18ff */
[----:B-1----:R-:W-:Y:S01]  /*21c0*/  MOV R0, UR27 ;  /* 0x0000001b00007c02 */ /* 0x002fe20008000f00 */
[----:B------:R-:W-:Y:S01]  /*21d0*/  @!P1 SYNCS.ARRIVE.TRANS64.A1T0 RZ, [UR36+0x1c8], RZ ;  /* 0x0001c8ffffff99a7 */ /* 0x000fe20008100024 */
[----:B------:R-:W-:Y:S02]  /*21e0*/  UISETP.GE.AND UP0, UPT, UR51, 0x1, UPT ;  /* 0x000000013300788c */ /* 0x000fe4000bf06270 */
[----:B------:R-:W-:-:S04]  /*21f0*/  SHF.L.U32 R0, R0, 0x1f, RZ ;  /* 0x0000001f00007819 */ /* 0x000fc800000006ff */
[----:B--2---:R1:W2:Y:S03]  /*2200*/  SYNCS.PHASECHK.TRANS64.TRYWAIT P0, [UR4+0xd0], R0 ;  /* 0x0000d000ff0075a7 */ /* 0x0042a60008001104 */
[----:B------:R-:W-:Y:S05]  /*2210*/  BRA.U !UP0, `(.L_x_30) ;  /* 0x0000000508a07547 */ /* 0x000fea000b800000 */
[----:B------:R-:W3:Y:S01]  /*2220*/  LDCU.128 UR8, c[0x0][0x480] ;  /* 0x00009000ff0877ac */ /* 0x000ee20008000c00 */
[----:B------:R-:W4:Y:S01]  /*2230*/  LDCU.128 UR32, c[0x0][0x490] ;  /* 0x00009200ff2077ac */ /* 0x000f220008000c00 */
[----:B------:R-:W1:Y:S01]  /*2240*/  LDCU UR13, c[0x0][0x4c8] ;  /* 0x00009900ff0d77ac */ /* 0x000e620008000800 */
        /* <DEDUP_REMOVED lines=10> */
[----:B------:R-:W1:Y:S05]  /*22f0*/  LDCU.64 UR40, c[0x0][0x390] ;  /* 0x00007200ff2877ac */ /* 0x000e6a0008000a00 */
[----:B------:R-:W-:Y:S01]  /*2300*/  UMOV UR4, UR7 ;  /* 0x0000000700047c82 */ /* 0x000fe20008000000 */
[----:B------:R-:W1:Y:S01]  /*2310*/  LDCU.64 UR24, c[0x0][0x4d0] ;  /* 0x00009a00ff1877ac */ /* 0x000e620008000a00 */
[----:B------:R-:W-:Y:S01]  /*2320*/  USHF.R.U32.HI UR4, URZ, UR33, UR4 ;  /* 0x00000021ff047299 */ /* 0x000fe20008011604 */
[----:B------:R-:W4:Y:S03]  /*2330*/  LDCU.64 UR32, c[0x0][0x4c0] ;  /* 0x00009800ff2077ac */ /* 0x000f260008000a00 */
[----:B------:R-:W-:-:S02]  /*2340*/  USEL UR4, UR5, UR4, !UP0 ;  /* 0x0000000405047287 */ /* 0x000fc4000c000000 */
[----:B------:R-:W-:Y:S02]  /*2350*/  UISETP.NE.AND UP0, UPT, UR34, 0x1, UPT ;  /* 0x000000012200788c */ /* 0x000fe4000bf05270 */
[----:B------:R-:W-:Y:S02]  /*2360*/  UIMAD.WIDE.U32 UR6, UR4, UR35, URZ ;  /* 0x00000023040672a5 */ /* 0x000fe4000f8e00ff */
[----:B------:R-:W-:Y:S01]  /*2370*/  UIADD3 UR42, UPT, UPT, UR51, UR42, URZ ;  /* 0x0000002a332a7290 */ /* 0x000fe2000fffe0ff */
[----:B------:R-:W-:-:S04]  /*2380*/  UMOV UR37, UR51 ;  /* 0x0000003300257c82 */ /* 0x000fc80008000000 */
[----:B------:R-:W-:Y:S01]  /*2390*/  UMOV UR6, UR7 ;  /* 0x0000000700067c82 */ /* 0x000fe20008000000 */
[----:B------:R-:W-:Y:S02]  /*23a0*/  UIADD3 UR7, UPT, UPT, -UR5, URZ, URZ ;  /* 0x000000ff05077290 */ /* 0x000fe4000fffe1ff */
[----:B---3--:R-:W-:Y:S02]  /*23b0*/  USHF.R.U32.HI UR6, URZ, UR9, UR6 ;  /* 0x00000009ff067299 */ /* 0x008fe40008011606 */
[----:B------:R-:W-:Y:S02]  /*23c0*/  UIMAD UR7, UR8, UR7, UR43 ;  /* 0x00000007080772a4 */ /* 0x000fe4000f8e022b */
[----:B------:R-:W-:Y:S02]  /*23d0*/  USEL UR14, UR4, UR6, !UP0 ;  /* 0x00000006040e7287 */ /* 0x000fe4000c000000 */
[----:B------:R-:W-:Y:S02]  /*23e0*/  UIADD3 UR6, UPT, UPT, -UR4, URZ, URZ ;  /* 0x000000ff04067290 */ /* 0x000fe4000fffe1ff */
[----:B------:R-:W-:-:S02]  /*23f0*/  UIADD3 UR9, UPT, UPT, -UR14, URZ, URZ ;  /* 0x000000ff0e097290 */ /* 0x000fc4000fffe1ff */
[----:B------:R-:W-:Y:S02]  /*2400*/  UIMAD UR12, UR11, UR6, UR5 ;  /* 0x000000060b0c72a4 */ /* 0x000fe4000f8e0205 */
[----:B------:R-:W-:Y:S02]  /*2410*/  UIMAD UR9, UR34, UR9, UR4 ;  /* 0x00000009220972a4 */ /* 0x000fe4000f8e0204 */
[----:B----4-:R-:W-:Y:S01]  /*2420*/  UIMAD UR11, UR7, UR32, UR10 ;  /* 0x00000020070b72a4 */ /* 0x010fe2000f8e020a */
[----:B------:R-:W3:Y:S02]  /*2430*/  LDCU UR43, c[0x0][0x38c] ;  /* 0x00007180ff2b77ac */ /* 0x000ee40008000800 */
[----:B------:R-:W4:Y:S01]  /*2440*/  LDCU UR6, c[0x0][0x500] ;  /* 0x0000a000ff0677ac */ /* 0x000f220008000800 */
[----:B------:R-:W2:Y:S01]  /*2450*/  LDCU.64 UR4, c[0x0][0x4f8] ;  /* 0x00009f00ff0477ac */ /* 0x000ea20008000a00 */
[----:B-1----:R-:W-:Y:S02]  /*2460*/  UIMAD UR12, UR12, UR33, UR16 ;  /* 0x000000210c0c72a4 */ /* 0x002fe4000f8e0210 */
[----:B------:R-:W-:Y:S01]  /*2470*/  UIMAD UR13, UR9, UR13, UR17 ;  /* 0x0000000d090d72a4 */ /* 0x000fe2000f8e0211 */
[----:B------:R-:W-:-:S11]  /*2480*/  UMOV UR7, UR30 ;  /* 0x0000001e00077c82 */ /* 0x000fd60008000000 */
.L_x_36:
[----:B------:R-:W-:Y:S01]  /*2490*/  @!P3 MOV R3, 0x4000 ;  /* 0x000040000003b802 */ /* 0x000fe20000000f00 */
[----:B------:R-:W-:Y:S01]  /*24a0*/  ULEA UR9, UR7, UR36, 0x3 ;  /* 0x0000002407097291 */ /* 0x000fe2000f8e18ff */
[----:B--2---:R-:W-:Y:S11]  /*24b0*/  @P0 BRA `(.L_x_31) ;  /* 0x0000000000100947 */ /* 0x004ff60003800000 */
[----:B------:R-:W-:Y:S04]  /*24c0*/  MOV R0, UR27 ;  /* 0x0000001b00007c02 */ /* 0x000fe80008000f00 */
[----:B------:R-:W-:Y:S04]  /*24d0*/  SHF.L.U32 R5, R0, 0x1f, RZ ;  /* 0x0000001f00057819 */ /* 0x000fe800000006ff */
[----:B------:R-:W1:Y:S02]  /*24e0*/  SYNCS.PHASECHK.TRANS64.TRYWAIT P0, [UR9+0xd0], R5 ;  /* 0x0000d005ff0075a7 */ /* 0x000e640008001109 */
[----:B-1----:R-:W-:Y:S05]  /*24f0*/  @!P0 BRA `(.L_x_32) ;  /* 0x0000006c00e08947 */ /* 0x002fea0003800000 */
.L_x_31:
[----:B------:R2:W-:Y:S01]  /*2500*/  @!P3 SYNCS.ARRIVE.TRANS64 RZ, [UR9], R3 ;  /* 0x00000003ffffb9a7 */ /* 0x0005e20008000009 */
[----:B------:R-:W-:Y:S04]  /*2510*/  ULOP3.LUT UR8, UR38, 0x2, URZ, 0xfc, !UPT ;  /* 0x0000000226087892 */ /* 0x000fe8000f8efcff */
[----:B------:R-:W-:Y:S09]  /*2520*/  UISETP.NE.AND UP0, UPT, UR8, 0x2, UPT ;  /* 0x000000020800788c */ /* 0x000ff2000bf05270 */
[----:B------:R-:W-:Y:S05]  /*2530*/  BRA.U UP0, `(.L_x_33) ;  /* 0x0000000100047547 */ /* 0x000fea000b800000 */
[----:B---34-:R-:W-:Y:S05]  /*2540*/  BPT.TRAP 0x1 ;  /* 0x000000040000795c */ /* 0x018fea0000300000 */
.L_x_33:
[----:B------:R-:W-:Y:S04]  /*2550*/  BSSY.RECONVERGENT B0, `(.L_x_34) ;  /* 0x0000003000007945 */ /* 0x000fe80003800200 */
[----:B------:R-:W-:Y:S05]  /*2560*/  @P2 BRA `(.L_x_35) ;  /* 0x0000000000042947 */ /* 0x000fea0003800000 */
[----:B---34-:R-:W-:Y:S05]  /*2570*/  BPT.TRAP 0x1 ;  /* 0x000000040000795c */ /* 0x018fea0000300000 */
.L_x_35:
[----:B---34-:R-:W-:Y:S05]  /*2580*/  BSYNC.RECONVERGENT B0 ;  /* 0x0000000000007941 */ /* 0x018fea0003800200 */
.L_x_34:
        /* <DEDUP_REMOVED lines=8> */
[----:B------:R-:W-:Y:S02]  /*2610*/  UIMAD UR10, UR21, UR24, UR5 ;  /* 0x00000018150a72a4 */ /* 0x000fe4000f8e0205 */
[----:B------:R-:W-:Y:S01]  /*2620*/  UIMAD UR7, UR22, UR25, UR6 ;  /* 0x00000019160772a4 */ /* 0x000fe2000f8e0206 */
[----:B-1----:R-:W-:Y:S01]  /*2630*/  MOV R0, UR27 ;  /* 0x0000001b00007c02 */ /* 0x002fe20008000f00 */
[----:B------:R-:W-:Y:S02]  /*2640*/  ULEA UR15, UR10, UR15, 0x5 ;  /* 0x0000000f0a0f7291 */ /* 0x000fe4000f8e28ff */
[----:B------:R-:W-:Y:S01]  /*2650*/  UIADD3 UR34, UP0, UPT, UR46, 0x80, URZ ;  /* 0x000000802e227890 */ /* 0x000fe2000ff1e0ff */
[----:B--2---:R-:W-:Y:S01]  /*2660*/  SHF.L.U32 R3, R0, 0x1f, RZ ;  /* 0x0000001f00037819 */ /* 0x004fe200000006ff */
[----:B------:R-:W-:Y:S02]  /*2670*/  ULEA UR7, UR7, UR15, 0xa ;  /* 0x0000000f07077291 */ /* 0x000fe4000f8e50ff */
[----:B------:R-:W-:Y:S01]  /*2680*/  USHF.L.U32 UR19, UR28, 0x6, URZ ;  /* 0x000000061c137899 */ /* 0x000fe200080006ff */
[----:B------:R1:W2:Y:S01]  /*2690*/  SYNCS.PHASECHK.TRANS64.TRYWAIT P0, [UR8+0xd0], R3 ;  /* 0x0000d003ff0075a7 */ /* 0x0002a20008001108 */
[----:B------:R-:W-:Y:S02]  /*26a0*/  ULOP3.LUT UR9, UR9, 0xfefffff8, URZ, 0xc0, !UPT ;  /* 0xfefffff809097892 */ /* 0x000fe4000f8ec0ff */
[----:B------:R-:W-:Y:S02]  /*26b0*/  UIADD3.X UR35, UPT, UPT, URZ, UR47, URZ, UP0, !UPT ;  /* 0x0000002fff237290 */ /* 0x000fe400087fe4ff */
[----:B------:R-:W-:Y:S02]  /*26c0*/  UIADD3 UR8, UPT, UPT, UR16, 0x4400, URZ ;  /* 0x0000440010087890 */ /* 0x000fe4000fffe0ff */
[----:B------:R-:W-:Y:S02]  /*26d0*/  UPRMT UR7, UR7, 0x5410, URZ ;  /* 0x0000541007077896 */ /* 0x000fe400080000ff */
[----:B------:R-:W-:Y:S02]  /*26e0*/  UIADD3 UR32, UP3, UPT, UR46, 0x200, URZ ;  /* 0x000002002e207890 */ /* 0x000fe4000ff7e0ff */
[----:B------:R-:W-:Y:S02]  /*26f0*/  UIADD3 UR16, UPT, UPT, UR16, 0x1e400, URZ ;  /* 0x0001e40010107890 */ /* 0x000fe4000fffe0ff */
[----:B------:R-:W-:Y:S02]  /*2700*/  UIADD3.X UR33, UPT, UPT, URZ, UR47, URZ, UP3, !UPT ;  /* 0x0000002fff217290 */ /* 0x000fe40009ffe4ff */
[----:B------:R-:W-:Y:S02]  /*2710*/  UIADD3 UR31, UPT, UPT, UR20, 0x1, URZ ;  /* 0x00000001141f7890 */ /* 0x000fe4000fffe0ff */
[----:B------:R-:W-:Y:S02]  /*2720*/  UIADD3 UR29, UPT, UPT, UR21, 0x1, URZ ;  /* 0x00000001151d7890 */ /* 0x000fe4000fffe0ff */
[----:B------:R-:W-:Y:S02]  /*2730*/  UISETP.NE.AND UP2, UPT, UR31, UR43, UPT ;  /* 0x0000002b1f00728c */ /* 0x000fe4000bf45270 */
[----:B------:R-:W-:Y:S01]  /*2740*/  UIADD3 UR26, UPT, UPT, UR22, 0x1, URZ ;  /* 0x00000001161a7890 */ /* 0x000fe2000fffe0ff */
[----:B------:R-:W-:Y:S01]  /*2750*/  UMOV UR44, 0x0 ;  /* 0x00000000002c7882 */ /* 0x000fe20000000000 */
[----:B------:R-:W-:Y:S01]  /*2760*/  UMOV UR45, 0x10000000 ;  /* 0x10000000002d7882 */ /* 0x000fe20000000000 */
[----:B------:R-:W-:Y:S01]  /*2770*/  UMOV UR10, UR19 ;  /* 0x00000013000a7c82 */ /* 0x000fe20008000000 */
[----:B------:R-:W-:Y:S01]  /*2780*/  UMOV UR17, UR9 ;  /* 0x0000000900117c82 */ /* 0x000fe20008000000 */
[----:B------:R3:W-:Y:S04]  /*2790*/  UTMALDG.5D.IM2COL.2CTA [UR8], [UR34], UR7, desc[UR44] ;  /* 0x00002c08220073b4 */ /* 0x0007e80008261007 */
[----:B------:R-:W-:Y:S04]  /*27a0*/  @UP2 UIADD3 UR29, UPT, UPT, UR21, URZ, URZ ;  /* 0x000000ff151d2290 */ /* 0x000fe8000fffe0ff */
[----:B------:R-:W-:Y:S01]  /*27b0*/  UISETP.NE.AND UP1, UPT, UR29, UR40, UPT ;  /* 0x000000281d00728c */ /* 0x000fe2000bf25270 */
[----:B------:R4:W-:Y:S10]  /*27c0*/  UTMALDG.5D.2CTA [UR16], [UR32], desc[UR44] ;  /* 0x00002c10200075b4 */ /* 0x0009f40008221000 */
[----:B------:R-:W-:Y:S04]  /*27d0*/  @UP1 UIADD3 UR26, UPT, UPT, UR22, URZ, URZ ;  /* 0x000000ff161a1290 */ /* 0x000fe8000fffe0ff */
[----:B------:R-:W-:Y:S02]  /*27e0*/  UISETP.NE.AND UP0, UPT, UR26, UR41, UPT ;  /* 0x000000291a00728c */ /* 0x000fe4000bf05270 */
[----:B---3--:R-:W-:Y:S09]  /*27f0*/  UIADD3 UR8, UPT, UPT, UR28, 0x1, URZ ;  /* 0x000000011c087890 */ /* 0x008ff2000fffe0ff */
[----:B------:R-:W-:Y:S02]  /*2800*/  @UP0 UIADD3 UR8, UPT, UPT, UR28, URZ, URZ ;  /* 0x000000ff1c080290 */ /* 0x000fe4000fffe0ff */
[----:B------:R-:W-:Y:S02]  /*2810*/  UIADD3 UR7, UPT, UPT, UR37, -0x1, URZ ;  /* 0xffffffff25077890 */ /* 0x000fe4000fffe0ff */
[----:B----4-:R-:W-:Y:S02]  /*2820*/  USEL UR22, UR26, URZ, UP0 ;  /* 0x000000ff1a167287 */ /* 0x010fe40008000000 */
[----:B------:R-:W-:Y:S02]  /*2830*/  UISETP.GT.U32.AND UP0, UPT, UR37, 0x1, UPT ;  /* 0x000000012500788c */ /* 0x000fe4000bf04070 */
[----:B------:R-:W-:Y:S02]  /*2840*/  USEL UR20, UR31, URZ, UP2 ;  /* 0x000000ff1f147287 */ /* 0x000fe40009000000 */
[----:B------:R-:W-:Y:S01]  /*2850*/  USEL UR21, UR29, URZ, UP1 ;  /* 0x000000ff1d157287 */ /* 0x000fe20008800000 */
[----:B------:R-:W-:Y:S01]  /*2860*/  UMOV UR37, UR7 ;  /* 0x0000000700257c82 */ /* 0x000fe20008000000 */
[----:B------:R-:W-:Y:S01]  /*2870*/  UMOV UR7, UR30 ;  /* 0x0000001e00077c82 */ /* 0x000fe20008000000 */
[----:B------:R-:W-:Y:S02]  /*2880*/  UMOV UR28, UR8 ;  /* 0x00000008001c7c82 */ /* 0x000fe40008000000 */
[----:B-1----:R-:W-:Y:S07]  /*2890*/  BRA.U UP0, `(.L_x_36) ;  /* 0xfffffff900fc7547 */ /* 0x002fee000b83ffff */
.L_x_30:
[----:B------:R-:W-:Y:S01]  /*28a0*/  SHF.L.U32 R3, R2, 0x1f, RZ ;  /* 0x0000001f02037819 */ /* 0x000fe200000006ff */
[----:B------:R-:W-:-:S03]  /*28b0*/  NOP ;  /* 0x0000000000007918 */ /* 0x000fc60000000000 */
[----:B--2---:R-:W2:Y:S02]  /*28c0*/  SYNCS.PHASECHK.TRANS64.TRYWAIT P0, [UR36+0x1d0], R3 ;  /* 0x0001d003ff0075a7 */ /* 0x004ea40008001124 */
[----:B--2---:R-:W-:Y:S05]  /*28d0*/  @!P0 BRA `(.L_x_37) ;  /* 0x0000006c00008947 */ /* 0x004fea0003800000 */
.L_x_143:
[----:B------:R-:W2:Y:S01]  /*28e0*/  LDS.128 R4, [UR36+0x210] ;  /* 0x00021024ff047984 */ /* 0x000ea20008000c00 */
[----:B------:R-:W-:Y:S02]  /*28f0*/  UIADD3 UR4, UPT, UPT, UR36, 0x1d8, URZ ;  /* 0x000001d824047890 */ /* 0x000fe4000fffe0ff */
[----:B------:R-:W-:Y:S01]  /*2900*/  UISETP.GE.AND UP0, UPT, UR39, 0x1, UPT ;  /* 0x000000012700788c */ /* 0x000fe2000bf06270 */
[----:B------:R-:W-:Y:S01]  /*2910*/  @!PT LDS RZ, [RZ] ;  /* 0x00000000fffff984 */ /* 0x000fe20000000800 */
[----:B------:R-:W-:Y:S01]  /*2920*/  @!PT LDS RZ, [RZ] ;  /* 0x00000000fffff984 */ /* 0x000fe20000000800 */
[----:B------:R-:W-:Y:S01]  /*2930*/  @!PT LDS RZ, [RZ] ;  /* 0x00000000fffff984 */ /* 0x000fe20000000800 */
[----:B------:R-:W-:Y:S01]  /*2940*/  @!PT LDS RZ, [RZ] ;  /* 0x00000000fffff984 */ /* 0x000fe20000000800 */
[----:B------:R3:W-:Y:S06]  /*2950*/  MEMBAR.ALL.CTA ;  /* 0x0000000000007992 */ /* 0x0007ec0000008000 */
[----:B---3--:R-:W3:Y:S01]  /*2960*/  FENCE.VIEW.ASYNC.S ;  /* 0x00000000000073c6 */ /* 0x008ee20000000000 */
[----:B------:R-:W-:-:S09]  /*2970*/  UPRMT UR4, URZ, 0x654, UR4 ;  /* 0x00000654ff047896 */ /* 0x000fd20008000004 */
[----:B---3--:R-:W-:Y:S01]  /*2980*/  SYNCS.ARRIVE.TRANS64.RED.A1T0 RZ, [UR4], RZ ;  /* 0x000000ffffff79a7 */ /* 0x008fe20008100404 */
[----:B--2---:R-:W-:-:S13]  /*2990*/  LOP3.LUT P0, RZ, R6, 0x1, RZ, 0xc0, !PT ;  /* 0x0000000106ff7812 */ /* 0x004fda000780c0ff */
[----:B------:R-:W-:Y:S01]  /*29a0*/  VOTEU.ANY UP1, P0 ;  /* 0x0000000000ff7886 */ /* 0x000fe20000020100 */
[----:B------:R-:W-:-:S13]  /*29b0*/  PLOP3.LUT P0, PT, PT, PT, UP1, 0x80, 0x8 ;  /* 0x000000000008781c */ /* 0x000fda0003f0f018 */
[----:B-1----:R-:W-:Y:S02]  /*29c0*/  @P0 MOV R0, R4 ;  /* 0x0000000400000202 */ /* 0x002fe40000000f00 */
[----:B------:R-:W-:Y:S02]  /*29d0*/  @P0 LOP3.LUT R4, R5, 0xffff, RZ, 0xc0, !PT ;  /* 0x0000ffff05040812 */ /* 0x000fe400078ec0ff */
[----:B------:R-:W-:Y:S02]  /*29e0*/  @P0 R2UR UR6, R0 ;  /* 0x00000000000602ca */ /* 0x000fe400000e0000 */
[----:B------:R-:W-:-:S11]  /*29f0*/  @P0 R2UR UR5, R4 ;  /* 0x00000000040502ca */ /* 0x000fd600000e0000 */
[----:B------:R-:W-:Y:S02]  /*2a00*/  @UP1 UMOV UR50, UR6 ;  /* 0x0000000600321c82 */ /* 0x000fe40008000000 */
[----:B------:R-:W-:Y:S01]  /*2a10*/  @UP1 UMOV UR49, UR5 ;  /* 0x0000000500311c82 */ /* 0x000fe20008000000 */
[----:B------:R-:W-:Y:S05]  /*2a20*/  BRA.U !UP0, `(.L_x_38) ;  /* 0x0000000108d47547 */ /* 0x000fea000b800000 */
[----:B------:R-:W1:Y:S01]  /*2a30*/  LDCU.128 UR16, c[0x0][0xc10] ;  /* 0x00018200ff1077ac */ /* 0x000e620008000c00 */
[----:B------:R-:W2:Y:S01]  /*2a40*/  LDCU UR21, c[0x0][0xc20] ;  /* 0x00018400ff1577ac */ /* 0x000ea20008000800 */
[----:B------:R-:W3:Y:S01]  /*2a50*/  LDCU UR20, c[0x0][0xc0c] ;  /* 0x00018180ff1477ac */ /* 0x000ee20008000800 */
[----:B------:R-:W4:Y:S01]  /*2a60*/  LDCU.64 UR12, c[0x0][0xc28] ;  /* 0x00018500ff0c77ac */ /* 0x000f220008000a00 */
[----:B------:R-:W-:Y:S02]  /*2a70*/  UISETP.NE.AND UP3, UPT, UR39, 0x1, UPT ;  /* 0x000000012700788c */ /* 0x000fe4000bf65270 */
[----:B-1----:R-:W-:Y:S02]  /*2a80*/  UIMAD.WIDE.U32 UR4, UR52, UR19, URZ ;  /* 0x00000013340472a5 */ /* 0x002fe4000f8e00ff */
[----:B------:R-:W-:Y:S02]  /*2a90*/  UIMAD.WIDE.U32 UR6, UR53, UR16, URZ ;  /* 0x00000010350672a5 */ /* 0x000fe4000f8e00ff */
[----:B------:R-:W-:-:S02]  /*2aa0*/  UISETP.NE.AND UP0, UPT, UR18, 0x1, UPT ;  /* 0x000000011200788c */ /* 0x000fc4000bf05270 */
[----:B------:R-:W-:Y:S01]  /*2ab0*/  UIMAD.WIDE.U32 UR14, UR49, UR19, URZ ;  /* 0x00000013310e72a5 */ /* 0x000fe2000f8e00ff */
[----:B------:R-:W-:Y:S01]  /*2ac0*/  UMOV UR4, UR5 ;  /* 0x0000000500047c82 */ /* 0x000fe20008000000 */
[----:B---3--:R-:W-:Y:S02]  /*2ad0*/  UISETP.NE.AND UP2, UPT, UR20, 0x1, UPT ;  /* 0x000000011400788c */ /* 0x008fe4000bf45270 */
[----:B--2---:R-:W-:Y:S02]  /*2ae0*/  USHF.R.U32.HI UR5, URZ, UR21, UR4 ;  /* 0x00000015ff057299 */ /* 0x004fe40008011604 */
[----:B------:R-:W-:Y:S01]  /*2af0*/  UIMAD.WIDE.U32 UR10, UR50, UR16, URZ ;  /* 0x00000010320a72a5 */ /* 0x000fe2000f8e00ff */
[----:B------:R-:W-:Y:S01]  /*2b00*/  UMOV UR4, UR7 ;  /* 0x0000000700047c82 */ /* 0x000fe20008000000 */
[----:B------:R-:W-:Y:S02]  /*2b10*/  USEL UR5, UR52, UR5, !UP0 ;  /* 0x0000000534057287 */ /* 0x000fe4000c000000 */
[----:B------:R-:W-:-:S02]  /*2b20*/  USHF.R.U32.HI UR4, URZ, UR17, UR4 ;  /* 0x00000011ff047299 */ /* 0x000fc40008011604 */
[----:B----4-:R-:W-:Y:S02]  /*2b30*/  UIMAD.WIDE.U32 UR8, UR5, UR12, URZ ;  /* 0x0000000c050872a5 */ /* 0x010fe4000f8e00ff */
[----:B------:R-:W-:Y:S01]  /*2b40*/  USEL UR6, UR53, UR4, !UP2 ;  /* 0x0000000435067287 */ /* 0x000fe2000d000000 */
[----:B------:R-:W-:Y:S02]  /*2b50*/  UMOV UR10, UR11 ;  /* 0x0000000b000a7c82 */ /* 0x000fe40008000000 */
[----:B------:R-:W-:Y:S01]  /*2b60*/  UMOV UR4, UR15 ;  /* 0x0000000f00047c82 */ /* 0x000fe20008000000 */
[----:B------:R-:W-:Y:S01]  /*2b70*/  UIMAD.WIDE.U32 UR14, UR6, UR12, URZ ;  /* 0x0000000c060e72a5 */ /* 0x000fe2000f8e00ff */
[----:B------:R-:W-:Y:S01]  /*2b80*/  UMOV UR8, UR9 ;  /* 0x0000000900087c82 */ /* 0x000fe20008000000 */
[----:B------:R-:W-:Y:S02]  /*2b90*/  USHF.R.U32.HI UR4, URZ, UR21, UR4 ;  /* 0x00000015ff047299 */ /* 0x000fe40008011604 */
[----:B------:R-:W-:-:S03]  /*2ba0*/  @UP3 USHF.R.U32.HI UR5, URZ, UR13, UR8 ;  /* 0x0000000dff053299 */ /* 0x000fc60008011608 */
[----:B------:R-:W-:Y:S01]  /*2bb0*/  UMOV UR14, UR15 ;  /* 0x0000000f000e7c82 */ /* 0x000fe20008000000 */
[----:B------:R-:W-:Y:S02]  /*2bc0*/  USHF.R.U32.HI UR17, URZ, UR17, UR10 ;  /* 0x00000011ff117299 */ /* 0x000fe4000801160a */
[----:B------:R-:W-:Y:S02]  /*2bd0*/  USEL UR4, UR49, UR4, !UP0 ;  /* 0x0000000431047287 */ /* 0x000fe4000c000000 */
[----:B------:R-:W-:Y:S02]  /*2be0*/  @UP3 USHF.R.U32.HI UR6, URZ, UR13, UR14 ;  /* 0x0000000dff063299 */ /* 0x000fe4000801160e */
[----:B------:R-:W-:Y:S02]  /*2bf0*/  UIMAD UR7, UR39, UR5, URZ ;  /* 0x00000005270772a4 */ /* 0x000fe4000f8e02ff */
[----:B------:R-:W-:Y:S02]  /*2c00*/  USEL UR5, UR50, UR17, !UP2 ;  /* 0x0000001132057287 */ /* 0x000fe4000d000000 */
[----:B------:R-:W-:-:S02]  /*2c10*/  UIMAD UR10, UR39, UR6, URZ ;  /* 0x00000006270a72a4 */ /* 0x000fc4000f8e02ff */
[----:B------:R-:W-:Y:S02]  /*2c20*/  UISETP.GE.AND UP0, UPT, UR4, UR7, UPT ;  /* 0x000000070400728c */ /* 0x000fe4000bf06270 */
[----:B------:R-:W-:Y:S02]  /*2c30*/  UIMAD.WIDE.U32 UR8, UR4, UR12, URZ ;  /* 0x0000000c040872a5 */ /* 0x000fe4000f8e00ff */
[----:B------:R-:W-:Y:S02]  /*2c40*/  UISETP.GE.OR UP0, UPT, UR5, UR10, UP0 ;  /* 0x0000000a0500728c */ /* 0x000fe40008706670 */
[----:B------:R-:W-:-:S03]  /*2c50*/  UIMAD.WIDE.U32 UR10, UR5, UR12, URZ ;  /* 0x0000000c050a72a5 */ /* 0x000fc6000f8e00ff */
[----:B------:R-:W-:Y:S01]  /*2c60*/  UMOV UR7, UR9 ;  /* 0x0000000900077c82 */ /* 0x000fe20008000000 */
[----:B------:R-:W-:Y:S02]  /*2c70*/  UIADD3 UR9, UPT, UPT, -UR4, URZ, URZ ;  /* 0x000000ff04097290 */ /* 0x000fe4000fffe1ff */
[----:B------:R-:W-:Y:S02]  /*2c80*/  USHF.R.U32.HI UR7, URZ, UR13, UR7 ;  /* 0x0000000dff077299 */ /* 0x000fe40008011607 */
[----:B------:R-:W-:Y:S02]  /*2c90*/  UIMAD UR10, UR18, UR9, UR49 ;  /* 0x00000009120a72a4 */ /* 0x000fe4000f8e0231 */
[----:B------:R-:W-:Y:S01]  /*2ca0*/  USEL UR7, UR4, UR7, !UP3 ;  /* 0x0000000704077287 */ /* 0x000fe2000d800000 */
[----:B------:R-:W-:Y:S01]  /*2cb0*/  @!UP0 UMOV UR8, UR11 ;  /* 0x0000000b00088c82 */ /* 0x000fe20008000000 */
[----:B------:R-:W-:Y:S02]  /*2cc0*/  UIADD3 UR11, UPT, UPT, -UR5, URZ, URZ ;  /* 0x000000ff050b7290 */ /* 0x000fe4000fffe1ff */
[----:B------:R-:W-:-:S02]  /*2cd0*/  @!UP0 USHF.R.U32.HI UR8, URZ, UR13, UR8 ;  /* 0x0000000dff088299 */ /* 0x000fc40008011608 */
[----:B------:R-:W-:Y:S02]  /*2ce0*/  UIADD3 UR9, UPT, UPT, -UR7, URZ, URZ ;  /* 0x000000ff07097290 */ /* 0x000fe4000fffe1ff */
[----:B------:R-:W-:Y:S02]  /*2cf0*/  @!UP0 USEL UR8, UR5, UR8, !UP3 ;  /* 0x0000000805088287 */ /* 0x000fe4000d800000 */
[----:B------:R-:W-:Y:S02]  /*2d00*/  UIMAD UR9, UR39, UR9, UR4 ;  /* 0x00000009270972a4 */ /* 0x000fe4000f8e0204 */
[----:B------:R-:W-:Y:S02]  /*2d10*/  @!UP0 UIADD3 UR7, UPT, UPT, UR7, -UR8, URZ ;  /* 0x8000000807078290 */ /* 0x000fe4000fffe0ff */
[----:B------:R-:W-:Y:S02]  /*2d20*/  @!UP0 UIMAD UR8, UR9, UR6, UR8 ;  /* 0x00000006090882a4 */ /* 0x000fe4000f8e0208 */
[----:B------:R-:W-:-:S02]  /*2d30*/  @!UP0 UIMAD UR4, UR39, UR7, UR5 ;  /* 0x00000007270482a4 */ /* 0x000fc4000f8e0205 */
[----:B------:R-:W-:Y:S02]  /*2d40*/  UIMAD UR6, UR20, UR11, UR50 ;  /* 0x0000000b140672a4 */ /* 0x000fe4000f8e0232 */
[----:B------:R-:W-:Y:S01]  /*2d50*/  UIMAD UR49, UR4, UR18, UR10 ;  /* 0x00000012043172a4 */ /* 0x000fe2000f8e020a */
[----:B------:R-:W-:Y:S02]  /*2d60*/  @!UP0 UMOV UR5, UR8 ;  /* 0x0000000800058c82 */ /* 0x000fe40008000000 */
[----:B------:R-:W-:-:S12]  /*2d70*/  UIMAD UR50, UR5, UR20, UR6 ;  /* 0x00000014053272a4 */ /* 0x000fd8000f8e0206 */
.L_x_38:
[----:B------:R-:W1:Y:S02]  /*2d80*/  LDCU UR4, c[0x0][0xc30] ;  /* 0x00018600ff0477ac */ /* 0x000e640008000800 */
[----:B-1----:R-:W-:-:S09]  /*2d90*/  UISETP.NE.AND UP0, UPT, UR4, 0x1, UPT ;  /* 0x000000010400788c */ /* 0x002fd2000bf05270 */
[----:B------:R-:W-:Y:S05]  /*2da0*/  BRA.U UP0, `(.L_x_39) ;  /* 0x0000000100447547 */ /* 0x000fea000b800000 */
[----:B------:R-:W1:Y:S01]  /*2db0*/  LDCU.128 UR8, c[0x0][0xc10] ;  /* 0x00018200ff0877ac */ /* 0x000e620008000c00 */
[----:B------:R-:W2:Y:S01]  /*2dc0*/  LDCU UR12, c[0x0][0xc0c] ;  /* 0x00018180ff0c77ac */ /* 0x000ea20008000800 */
[----:B------:R-:W3:Y:S01]  /*2dd0*/  LDCU UR13, c[0x0][0xc20] ;  /* 0x00018400ff0d77ac */ /* 0x000ee20008000800 */
[----:B-1----:R-:W-:Y:S02]  /*2de0*/  UIMAD.WIDE.U32 UR6, UR50, UR8, URZ ;  /* 0x00000008320672a5 */ /* 0x002fe4000f8e00ff */
[----:B------:R-:W-:Y:S02]  /*2df0*/  UIMAD.WIDE.U32 UR4, UR49, UR11, URZ ;  /* 0x0000000b310472a5 */ /* 0x000fe4000f8e00ff */
[----:B--2---:R-:W-:Y:S02]  /*2e00*/  UISETP.NE.AND UP2, UPT, UR12, 0x1, UPT ;  /* 0x000000010c00788c */ /* 0x004fe4000bf45270 */
[----:B------:R-:W-:Y:S01]  /*2e10*/  UISETP.NE.AND UP0, UPT, UR10, 0x1, UPT ;  /* 0x000000010a00788c */ /* 0x000fe2000bf05270 */
[----:B------:R-:W-:-:S02]  /*2e20*/  UMOV UR6, UR7 ;  /* 0x0000000700067c82 */ /* 0x000fc40008000000 */
[----:B------:R-:W-:Y:S01]  /*2e30*/  UMOV UR4, UR5 ;  /* 0x0000000500047c82 */ /* 0x000fe20008000000 */
[----:B------:R-:W-:Y:S02]  /*2e40*/  USHF.R.U32.HI UR6, URZ, UR9, UR6 ;  /* 0x00000009ff067299 */ /* 0x000fe40008011606 */
[----:B---3--:R-:W-:Y:S02]  /*2e50*/  USHF.R.U32.HI UR4, URZ, UR13, UR4 ;  /* 0x0000000dff047299 */ /* 0x008fe40008011604 */
[----:B------:R-:W-:Y:S02]  /*2e60*/  USEL UR5, UR50, UR6, !UP2 ;  /* 0x0000000632057287 */ /* 0x000fe4000d000000 */
[----:B------:R-:W-:-:S04]  /*2e70*/  USEL UR4, UR49, UR4, !UP0 ;  /* 0x0000000431047287 */ /* 0x000fc8000c000000 */
[----:B------:R-:W-:Y:S02]  /*2e80*/  UIADD3 UR6, UPT, UPT, UR5, -UR4, URZ ;  /* 0x8000000405067290 */ /* 0x000fe4000fffe0ff */
[----:B------:R-:W-:Y:S02]  /*2e90*/  UIADD3 UR4, UPT, UPT, -UR5, UR4, URZ ;  /* 0x0000000405047290 */ /* 0x000fe4000fffe1ff */
[----:B------:R-:W-:Y:S02]  /*2ea0*/  UIMAD UR49, UR6, UR10, UR49 ;  /* 0x0000000a063172a4 */ /* 0x000fe4000f8e0231 */
[----:B------:R-:W-:-:S12]  /*2eb0*/  UIMAD UR50, UR4, UR12, UR50 ;  /* 0x0000000c043272a4 */ /* 0x000fd8000f8e0232 */
.L_x_39:
[----:B------:R-:W-:Y:S01]  /*2ec0*/  R2UR UR5, R89 ;  /* 0x00000000590572ca */ /* 0x000fe200000e0000 */
[----:B------:R-:W-:Y:S01]  /*2ed0*/  UMOV UR31, UR42 ;  /* 0x0000002a001f7c82 */ /* 0x000fe20008000000 */
[----:B------:R-:W-:Y:S02]  /*2ee0*/  R2UR UR4, R88 ;  /* 0x00000000580472ca */ /* 0x000fe400000e0000 */
[----:B------:R-:W-:Y:S02]  /*2ef0*/  PLOP3.LUT P1, PT, PT, PT, PT, 0x80, 0x8 ;  /* 0x000000000008781c */ /* 0x000fe40003f2f070 */
[----:B------:R-:W-:-:S07]  /*2f00*/  LOP3.LUT R2, R2, 0x1, RZ, 0x3c, !PT ;  /* 0x0000000102027812 */ /* 0x000fce00078e3cff */
[----:B------:R-:W-:Y:S02]  /*2f10*/  UIADD3 UR48, UPT, UPT, UR50, UR5, URZ ;  /* 0x0000000532307290 */ /* 0x000fe4000fffe0ff */
[----:B------:R-:W-:Y:S01]  /*2f20*/  UIADD3 UR19, UPT, UPT, UR49, UR4, URZ ;  /* 0x0000000431137290 */ /* 0x000fe2000fffe0ff */
[----:B------:R-:W-:Y:S11]  /*2f30*/  BRA.U UP1, `(.L_x_40) ;  /* 0xffffffe901b07547 */ /* 0x000ff6000b83ffff */
[----:B------:R-:W-:Y:S01]  /*2f40*/  UIADD3 UR36, UPT, UPT, UR36, 0xd0, URZ ;  /* 0x000000d024247890 */ /* 0x000fe2000fffe0ff */
[----:B------:R-:W-:-:S03]  /*2f50*/  MOV R3, UR27 ;  /* 0x0000001b00037c02 */ /* 0x000fc60008000f00 */
[----:B------:R-:W-:Y:S01]  /*2f60*/  ULEA UR4, UR30, UR36, 0x3 ;  /* 0x000000241e047291 */ /* 0x000fe2000f8e18ff */
[----:B------:R-:W-:-:S08]  /*2f70*/  SHF.L.U32 R3, R3, 0x1f, RZ ;  /* 0x0000001f03037819 */ /* 0x000fd000000006ff */
[----:B------:R-:W1:Y:S02]  /*2f80*/  SYNCS.PHASECHK.TRANS64.TRYWAIT P0, [UR4], R3 ;  /* 0x00000003ff0075a7 */ /* 0x000e640008001104 */
[----:B-1----:R-:W-:Y:S05]  /*2f90*/  @!P0 BRA `(.L_x_41) ;  /* 0x0000006400688947 */ /* 0x002fea0003800000 */
.L_x_145:
[----:B------:R-:W-:-:S04]  /*2fa0*/  UIADD3 UR4, UPT, UPT, UR30, 0x1, URZ ;  /* 0x000000011e047890 */ /* 0x000fc8000fffe0ff */
[----:B------:R-:W-:-:S04]  /*2fb0*/  UISETP.NE.AND UP0, UPT, UR4, 0x1a, UPT ;  /* 0x0000001a0400788c */ /* 0x000fc8000bf05270 */
[----:B------:R-:W-:Y:S02]  /*2fc0*/  USEL UR5, URZ, 0x1, UP0 ;  /* 0x00000001ff057887 */ /* 0x000fe40008000000 */
[----:B------:R-:W-:Y:S02]  /*2fd0*/  USEL UR4, UR4, URZ, UP0 ;  /* 0x000000ff04047287 */ /* 0x000fe40008000000 */
[----:B------:R-:W-:Y:S02]  /*2fe0*/  ULOP3.LUT UR6, UR27, UR5, URZ, 0x3c, !UPT ;  /* 0x000000051b067292 */ /* 0x000fe4000f8e3cff */
[----:B------:R-:W-:-:S04]  /*2ff0*/  ULEA UR5, UR4, UR36, 0x3 ;  /* 0x0000002404057291 */ /* 0x000fc8000f8e18ff */
[----:B-1----:R-:W-:-:S04]  /*3000*/  MOV R3, UR6 ;  /* 0x0000000600037c02 */ /* 0x002fc80008000f00 */
[----:B------:R-:W-:-:S04]  /*3010*/  SHF.L.U32 R3, R3, 0x1f, RZ ;  /* 0x0000001f03037819 */ /* 0x000fc800000006ff */
[----:B------:R-:W1:Y:S02]  /*3020*/  SYNCS.PHASECHK.TRANS64.TRYWAIT P0, [UR5], R3 ;  /* 0x00000003ff0075a7 */ /* 0x000e640008001105 */
[----:B-1----:R-:W-:Y:S05]  /*3030*/  @!P0 BRA `(.L_x_42) ;  /* 0x0000006400588947 */ /* 0x002fea0003800000 */
.L_x_147:
        /* <DEDUP_REMOVED lines=10> */
.L_x_149:
        /* <DEDUP_REMOVED lines=10> */
.L_x_151:
        /* <DEDUP_REMOVED lines=10> */
.L_x_153:
        /* <DEDUP_REMOVED lines=10> */
.L_x_155:
        /* <DEDUP_REMOVED lines=10> */
.L_x_157:
        /* <DEDUP_REMOVED lines=10> */
.L_x_159:
        /* <DEDUP_REMOVED lines=10> */
.L_x_161:
        /* <DEDUP_REMOVED lines=10> */
.L_x_163:
        /* <DEDUP_REMOVED lines=10> */
.L_x_165:
        /* <DEDUP_REMOVED lines=10> */
.L_x_167:
        /* <DEDUP_REMOVED lines=10> */
.L_x_169:
        /* <DEDUP_REMOVED lines=10> */
.L_x_171:
        /* <DEDUP_REMOVED lines=10> */
.L_x_173:
        /* <DEDUP_REMOVED lines=10> */
.L_x_175:
        /* <DEDUP_REMOVED lines=10> */
.L_x_177:
        /* <DEDUP_REMOVED lines=10> */
.L_x_179:
        /* <DEDUP_REMOVED lines=10> */
.L_x_181:
        /* <DEDUP_REMOVED lines=10> */
.L_x_183:
        /* <DEDUP_REMOVED lines=10> */
.L_x_185:
        /* <DEDUP_REMOVED lines=10> */
.L_x_187:
        /* <DEDUP_REMOVED lines=10> */
.L_x_189:
        /* <DEDUP_REMOVED lines=10> */
.L_x_191:
        /* <DEDUP_REMOVED lines=10> */
.L_x_193:
[----:B------:R-:W-:-:S04]  /*3ea0*/  UIADD3 UR4, UPT, UPT, UR4, 0x1, URZ ;  /* 0x0000000104047890 */ /* 0x000fc8000fffe0ff */
[----:B------:R-:W-:-:S04]  /*3eb0*/  UISETP.NE.AND UP0, UPT, UR4, 0x1a, UPT ;  /* 0x0000001a0400788c */ /* 0x000fc8000bf05270 */
[----:B------:R-:W-:Y:S02]  /*3ec0*/  USEL UR5, URZ, 0x1, UP0 ;  /* 0x00000001ff057887 */ /* 0x000fe40008000000 */
[----:B------:R-:W-:Y:S02]  /*3ed0*/  USEL UR4, UR4, URZ, UP0 ;  /* 0x000000ff04047287 */ /* 0x000fe40008000000 */
[----:B------:R-:W-:Y:S02]  /*3ee0*/  ULOP3.LUT UR5, UR6, UR5, URZ, 0x3c, !UPT ;  /* 0x0000000506057292 */ /* 0x000fe4000f8e3cff */
[----:B------:R-:W-:-:S04]  /*3ef0*/  ULEA UR4, UR4, UR36, 0x3 ;  /* 0x0000002404047291 */ /* 0x000fc8000f8e18ff */
[----:B------:R-:W-:Y:S02]  /*3f00*/  IMAD.U32 R2, RZ, RZ, UR5 ;  /* 0x00000005ff027e24 */ /* 0x000fe4000f8e00ff */
[----:B-1----:R-:W-:-:S03]  /*3f10*/  MOV R0, UR4 ;  /* 0x0000000400007c02 */ /* 0x002fc60008000f00 */
[----:B------:R-:W-:-:S07]  /*3f20*/  SHF.L.U32 R3, R2, 0x1f, RZ ;  /* 0x0000001f02037819 */ /* 0x000fce00000006ff */
.L_x_66:
[----:B-1----:R1:W2:Y:S02]  /*3f30*/  SYNCS.PHASECHK.TRANS64.TRYWAIT P0, [R0+URZ], R3 ;  /* 0x00000003000075a7 */ /* 0x0022a400080011ff */
[----:B--2---:R-:W-:Y:S05]  /*3f40*/  @!P0 NANOSLEEP.SYNCS 0x989680 ;  /* 0x009896800000895d */ /* 0x004fea0003900000 */
[----:B------:R-:W2:Y:S02]  /*3f50*/  @!P0 SYNCS.PHASECHK.TRANS64 P0, [R0+URZ], R3 ;  /* 0x00000003000085a7 */ /* 0x000ea400080010ff */
[----:B--2---:R-:W-:Y:S05]  /*3f60*/  @P0 EXIT ;  /* 0x000000000000094d */ /* 0x004fea0003800000 */
[----:B------:R-:W-:Y:S05]  /*3f70*/  BRA `(.L_x_66) ;  /* 0xfffffffc00ec7947 */ /* 0x000fea000383ffff */
.L_x_22:
[----:B------:R-:W-:-:S04]  /*3f80*/  UISETP.NE.AND UP0, UPT, UR23, URZ, UPT ;  /* 0x000000ff1700728c */ /* 0x000fc8000bf05270 */
[----:B------:R-:W-:-:S09]  /*3f90*/  UISETP.NE.OR UP0, UPT, UR18, 0x1, UP0 ;  /* 0x000000011200788c */ /* 0x000fd20008705670 */
[----:B------:R-:W-:Y:S05]  /*3fa0*/  BRA.U UP0, `(.L_x_67) ;  /* 0x0000000100b07547 */ /* 0x000fea000b800000 */
[----:B------:R-:W-:Y:S01]  /*3fb0*/  UMOV UR4, 0x400 ;  /* 0x0000040000047882 */ /* 0x000fe20000000000 */
[----:B------:R-:W-:Y:S01]  /*3fc0*/  HFMA2 R2, -RZ, RZ, 0, 5.9604644775390625e-08 ;  /* 0x00000001ff027431 */ /* 0x000fe200000001ff */
[----:B------:R-:W-:Y:S01]  /*3fd0*/  ULEA UR4, UR23, UR4, 0x18 ;  /* 0x0000000417047291 */ /* 0x000fe2000f8ec0ff */
[----:B------:R-:W-:Y:S01]  /*3fe0*/  ISETP.GE.U32.AND P0, PT, R3, 0x2, PT ;  /* 0x000000020300780c */ /* 0x000fe20003f06070 */
[----:B------:R-:W-:Y:S02]  /*3ff0*/  IMAD.MOV.U32 R8, RZ, RZ, RZ ;  /* 0x000000ffff087224 */ /* 0x000fe400078e00ff */
[----:B------:R-:W-:Y:S02]  /*4000*/  UIADD3 UR5, UPT, UPT, UR4, 0x1d8, URZ ;  /* 0x000001d804057890 */ /* 0x000fe4000fffe0ff */
[----:B------:R-:W-:Y:S02]  /*4010*/  UIADD3 UR8, UPT, UPT, UR4, 0x1d0, URZ ;  /* 0x000001d004087890 */ /* 0x000fe4000fffe0ff */
[----:B------:R-:W-:-:S12]  /*4020*/  UPRMT UR5, URZ, 0x654, UR5 ;  /* 0x00000654ff057896 */ /* 0x000fd80008000005 */
.L_x_70:
[----:B------:R-:W-:Y:S01]  /*4030*/  SHF.L.U32 R7, R2, 0x1f, RZ ;  /* 0x0000001f02077819 */ /* 0x000fe200000006ff */
[----:B------:R-:W-:Y:S02]  /*4040*/  IMAD.U32 R4, RZ, RZ, UR8 ;  /* 0x00000008ff047e24 */ /* 0x000fe4000f8e00ff */
[----:B------:R-:W-:Y:S01]  /*4050*/  @!P0 IMAD.MOV.U32 R5, RZ, RZ, 0x10 ;  /* 0x00000010ff058424 */ /* 0x000fe200078e00ff */
[----:B------:R-:W2:Y:S02]  /*4060*/  SYNCS.PHASECHK.TRANS64.TRYWAIT P1, [UR4+0x1d8], R7 ;  /* 0x0001d807ff0075a7 */ /* 0x000ea40008021104 */
[----:B------:R-:W-:-:S04]  /*4070*/  PRMT R9, R3, 0x654, R4 ;  /* 0x0000065403097816 */ /* 0x000fc80000000004 */
[----:B------:R-:W-:Y:S01]  /*4080*/  SEL R0, R9, R0, !P0 ;  /* 0x0000000009007207 */ /* 0x000fe20004000000 */
[----:B--2---:R-:W-:Y:S06]  /*4090*/  @!P1 BRA `(.L_x_68) ;  /* 0x0000005c00809947 */ /* 0x004fec0003800000 */
.L_x_195:
[----:B------:R-:W-:Y:S01]  /*40a0*/  UIADD3 UR6, UPT, UPT, UR4, 0x210, URZ ;  /* 0x0000021004067890 */ /* 0x000fe2000fffe0ff */
[----:B------:R3:W-:Y:S01]  /*40b0*/  @!P0 SYNCS.ARRIVE.TRANS64.RED RZ, [R0+URZ], R5 ;  /* 0x0000000500ff89a7 */ /* 0x0007e200080004ff */
[----:B------:R-:W-:Y:S01]  /*40c0*/  UIADD3 UR7, UPT, UPT, UR4, 0x1d0, URZ ;  /* 0x000001d004077890 */ /* 0x000fe2000fffe0ff */
[----:B------:R-:W-:-:S08]  /*40d0*/  LOP3.LUT R2, R2, 0x1, RZ, 0x3c, !PT ;  /* 0x0000000102027812 */ /* 0x000fd000078e3cff */
[----:B------:R-:W-:Y:S06]  /*40e0*/  UGETNEXTWORKID.BROADCAST [UR6], [UR7] ;  /* 0x00000000060073ca */ /* 0x000fec0008000100 */
[----:B---3--:R-:W-:-:S04]  /*40f0*/  SHF.L.U32 R5, R8, 0x1f, RZ ;  /* 0x0000001f08057819 */ /* 0x008fc800000006ff */
[----:B------:R-:W3:Y:S02]  /*4100*/  SYNCS.PHASECHK.TRANS64.TRYWAIT P1, [UR4+0x1d0], R5 ;  /* 0x0001d005ff0075a7 */ /* 0x000ee40008021104 */
[----:B---3--:R-:W-:Y:S05]  /*4110*/  @!P1 BRA `(.L_x_69) ;  /* 0x0000005c00789947 */ /* 0x008fea0003800000 */
.L_x_197:
[----:B--2---:R-:W2:Y:S01]  /*4120*/  LDS.128 R4, [UR4+0x210] ;  /* 0x00021004ff047984 */ /* 0x004ea20008000c00 */
[----:B------:R-:W-:Y:S01]  /*4130*/  LOP3.LUT R8, R8, 0x1, RZ, 0x3c, !PT ;  /* 0x0000000108087812 */ /* 0x000fe200078e3cff */
[----:B------:R-:W-:Y:S01]  /*4140*/  @!PT LDS RZ, [RZ] ;  /* 0x00000000fffff984 */ /* 0x000fe20000000800 */
[----:B------:R-:W-:Y:S01]  /*4150*/  @!PT LDS RZ, [RZ] ;  /* 0x00000000fffff984 */ /* 0x000fe20000000800 */
[----:B------:R-:W-:Y:S01]  /*4160*/  @!PT LDS RZ, [RZ] ;  /* 0x00000000fffff984 */ /* 0x000fe20000000800 */
[----:B------:R-:W-:Y:S01]  /*4170*/  @!PT LDS RZ, [RZ] ;  /* 0x00000000fffff984 */ /* 0x000fe20000000800 */
[----:B------:R3:W-:Y:S06]  /*4180*/  MEMBAR.ALL.CTA ;  /* 0x0000000000007992 */ /* 0x0007ec0000008000 */
[----:B---3--:R-:W3:Y:S02]  /*4190*/  FENCE.VIEW.ASYNC.S ;  /* 0x00000000000073c6 */ /* 0x008ee40000000000 */
[----:B---3--:R-:W-:Y:S01]  /*41a0*/  SYNCS.ARRIVE.TRANS64.RED.A1T0 RZ, [UR5], RZ ;  /* 0x000000ffffff79a7 */ /* 0x008fe20008100405 */
[----:B--2---:R-:W-:-:S13]  /*41b0*/  LOP3.LUT P1, RZ, R6, 0x1, RZ, 0xc0, !PT ;  /* 0x0000000106ff7812 */ /* 0x004fda000782c0ff */
[----:B------:R-:W-:Y:S05]  /*41c0*/  @P1 BRA `(.L_x_70) ;  /* 0xfffffffc00981947 */ /* 0x000fea000383ffff */
[----:B------:R-:W-:-:S04]  /*41d0*/  SHF.L.U32 R0, R2, 0x1f, RZ ;  /* 0x0000001f02007819 */ /* 0x000fc800000006ff */
[----:B------:R-:W2:Y:S02]  /*41e0*/  SYNCS.PHASECHK.TRANS64 P0, [UR4+0x1d8], R0 ;  /* 0x0001d800ff0075a7 */ /* 0x000ea40008001004 */
[----:B-12---:R-:W-:Y:S05]  /*41f0*/  @P0 EXIT ;  /* 0x000000000000094d */ /* 0x006fea0003800000 */
[----:B------:R-:W-:-:S07]  /*4200*/  MOV R0, UR4 ;  /* 0x0000000400007c02 */ /* 0x000fce0008000f00 */
.L_x_71:
[----:B-1----:R-:W-:-:S04]  /*4210*/  SHF.L.U32 R3, R2, 0x1f, RZ ;  /* 0x0000001f02037819 */ /* 0x002fc800000006ff */
[----:B------:R1:W2:Y:S03]  /*4220*/  SYNCS.PHASECHK.TRANS64.TRYWAIT P0, [R0+URZ+0x1d8], R3 ;  /* 0x0001d803000075a7 */ /* 0x0002a600080011ff */
[----:B--2---:R-:W-:Y:S05]  /*4230*/  @!P0 NANOSLEEP.SYNCS 0x989680 ;  /* 0x009896800000895d */ /* 0x004fea0003900000 */
[----:B------:R-:W2:Y:S02]  /*4240*/  @!P0 SYNCS.PHASECHK.TRANS64 P0, [R0+URZ+0x1d8], R3 ;  /* 0x0001d803000085a7 */ /* 0x000ea400080010ff */
[----:B--2---:R-:W-:Y:S05]  /*4250*/  @P0 EXIT ;  /* 0x000000000000094d */ /* 0x004fea0003800000 */
[----:B------:R-:W-:Y:S05]  /*4260*/  BRA `(.L_x_71) ;  /* 0xfffffffc00e87947 */ /* 0x000fea000383ffff */
.L_x_67:
[----:B------:R-:W-:Y:S05]  /*4270*/  BRA.U UP4, `(.L_x_72) ;  /* 0x0000001104607547 */ /* 0x000fea000b800000 */
[----:B------:R-:W-:Y:S01]  /*4280*/  UMOV UR5, 0x40 ;  /* 0x0000004000057882 */ /* 0x000fe20000000000 */
[----:B------:R-:W-:Y:S01]  /*4290*/  NOP ;  /* 0x0000000000007918 */ /* 0x000fe20000000000 */
[----:B------:R-:W-:Y:S01]  /*42a0*/  ULEA UR5, UR23, UR5, 0x18 ;  /* 0x0000000517057291 */ /* 0x000fe2000f8ec0ff */
[----:B------:R-:W-:Y:S02]  /*42b0*/  UMOV UR6, 0x400 ;  /* 0x0000040000067882 */ /* 0x000fe40000000000 */
[----:B------:R-:W-:-:S06]  /*42c0*/  ULEA UR6, UR23, UR6, 0x18 ;  /* 0x0000000617067291 */ /* 0x000fcc000f8ec0ff */
[----:B------:R-:W2:Y:S02]  /*42d0*/  LDS.U8 R3, [UR5+0x1c] ;  /* 0x00001c05ff037984 */ /* 0x000ea40008000000 */
[----:B--2---:R-:W-:-:S13]  /*42e0*/  ISETP.NE.AND P0, PT, R3, RZ, PT ;  /* 0x000000ff0300720c */ /* 0x004fda0003f05270 */
[----:B------:R-:W-:Y:S05]  /*42f0*/  @P0 BRA `(.L_x_73) ;  /* 0x0000000400080947 */ /* 0x000fea0003800000 */
[----:B------:R-:W-:Y:S02]  /*4300*/  UISETP.NE.U32.AND UP1, UPT, UR31, 0x1, UPT ;  /* 0x000000011f00788c */ /* 0x000fe4000bf25070 */
[----:B------:R-:W-:-:S07]  /*4310*/  UIADD3 UR7, UPT, UPT, UR5, 0x8, URZ ;  /* 0x0000000805077890 */ /* 0x000fce000fffe0ff */
[----:B------:R-:W-:Y:S05]  /*4320*/  BRA.U !UP1, `(.L_x_74) ;  /* 0x00000001099c7547 */ /* 0x000fea000b800000 */
[----:B------:R-:W-:Y:S01]  /*4330*/  ELECT P0, URZ, PT ;  /* 0x0000000000ff782f */ /* 0x000fe20003800000 */
[----:B------:R-:W-:-:S12]  /*4340*/  BSSY B0, `(.L_x_74) ;  /* 0x0000025000007945 */ /* 0x000fd80003800000 */
[----:B------:R-:W-:Y:S05]  /*4350*/  @!P0 BRA `(.L_x_75) ;  /* 0x00000000008c8947 */ /* 0x000fea0003800000 */
[----:B------:R-:W-:-:S05]  /*4360*/  UMOV UR4, 0x10 ;  /* 0x0000001000047882 */ /* 0x000fca0000000000 */
[----:B------:R-:W-:Y:S04]  /*4370*/  DEPBAR.LE SB2, 0x36 ;  /* 0x0000ad800000791a */ /* 0x000fe80000000000 */
[----:B------:R-:W2:Y:S02]  /*4380*/  UTCATOMSWS.2CTA.FIND_AND_SET.ALIGN UP0, UR4, UR4 ;  /* 0x00000004000475e3 */ /* 0x000ea40008200800 */
[----:B--2---:R-:W-:Y:S01]  /*4390*/  MOV R10, UR4 ;  /* 0x00000004000a7c02 */ /* 0x004fe20008000f00 */
[----:B------:R-:W-:Y:S06]  /*43a0*/  BRA.U UP0, `(.L_x_76) ;  /* 0x0000000100187547 */ /* 0x000fec000b800000 */
.L_x_77:
[----:B------:R-:W-:Y:S05]  /*43b0*/  NANOSLEEP 0x64 ;  /* 0x000000640000795d */ /* 0x000fea0003800000 */
[----:B------:R-:W-:-:S05]  /*43c0*/  UMOV UR4, 0x10 ;  /* 0x0000001000047882 */ /* 0x000fca0000000000 */
[----:B------:R-:W-:Y:S04]  /*43d0*/  DEPBAR.LE SB2, 0x36 ;  /* 0x0000ad800000791a */ /* 0x000fe80000000000 */
[----:B------:R-:W2:Y:S02]  /*43e0*/  UTCATOMSWS.2CTA.FIND_AND_SET.ALIGN UP0, UR4, UR4 ;  /* 0x00000004000475e3 */ /* 0x000ea40008200800 */
[----:B--2---:R-:W-:Y:S01]  /*43f0*/  MOV R10, UR4 ;  /* 0x00000004000a7c02 */ /* 0x004fe20008000f00 */
[----:B------:R-:W-:Y:S05]  /*4400*/  BRA.U !UP0, `(.L_x_77) ;  /* 0xfffffffd08e87547 */ /* 0x000fea000b83ffff */
.L_x_76:
[----:B------:R-:W2:Y:S01]  /*4410*/  LDS R6, [UR5+0x10] ;  /* 0x00001005ff067984 */ /* 0x000ea20008000800 */
[----:B------:R-:W-:Y:S01]  /*4420*/  IMAD.U32 R3, RZ, RZ, UR6 ;  /* 0x00000006ff037e24 */ /* 0x000fe2000f8e00ff */
[----:B------:R-:W-:-:S03]  /*4430*/  MOV R4, UR30 ;  /* 0x0000001e00047c02 */ /* 0x000fc60008000f00 */
[----:B------:R-:W-:Y:S01]  /*4440*/  VIADD R3, R3, 0x220 ;  /* 0x0000022003037836 */ /* 0x000fe20000000000 */
[----:B--2---:R-:W-:-:S04]  /*4450*/  SHF.L.U32 R6, R6, 0x1f, RZ ;  /* 0x0000001f06067819 */ /* 0x004fc800000006ff */
[----:B------:R-:W2:Y:S02]  /*4460*/  SYNCS.PHASECHK.TRANS64.TRYWAIT P0, [UR5+0x8], R6 ;  /* 0x00000806ff0075a7 */ /* 0x000ea40008001105 */
[----:B--2---:R-:W-:Y:S05]  /*4470*/  @P0 BRA `(.L_x_78) ;  /* 0x0000000000080947 */ /* 0x004fea0003800000 */
[----:B------:R-:W2:Y:S02]  /*4480*/  SYNCS.PHASECHK.TRANS64.TRYWAIT P0, [UR5+0x8], R6 ;  /* 0x00000806ff0075a7 */ /* 0x000ea40008001105 */
[----:B--2---:R-:W-:Y:S05]  /*4490*/  @!P0 BRA `(.L_x_79) ;  /* 0x0000005800b08947 */ /* 0x004fea0003800000 */
.L_x_78:
[----:B------:R-:W-:Y:S01]  /*44a0*/  PRMT R4, R4, 0x654, R3 ;  /* 0x0000065404047816 */ /* 0x000fe20000000003 */
[----:B------:R-:W-:Y:S01]  /*44b0*/  HFMA2 R3, -RZ, RZ, 0, 5.9604644775390625e-08 ;  /* 0x00000001ff037431 */ /* 0x000fe200000001ff */
[----:B------:R-:W-:Y:S01]  /*44c0*/  UPRMT UR4, UR30, 0x654, UR7 ;  /* 0x000006541e047896 */ /* 0x000fe20008000007 */
[----:B------:R-:W-:Y:S02]  /*44d0*/  IMAD.MOV.U32 R7, RZ, RZ, 0xffff ;  /* 0x0000ffffff077424 */ /* 0x000fe400078e00ff */
[----:B--2---:R-:W-:Y:S02]  /*44e0*/  IMAD.MOV.U32 R6, RZ, RZ, 0x4 ;  /* 0x00000004ff067424 */ /* 0x004fe400078e00ff */
[----:B------:R-:W-:Y:S01]  /*44f0*/  IMAD.SHL.U32 R9, R10, 0x20, RZ ;  /* 0x000000200a097824 */ /* 0x000fe200078e00ff */
[----:B------:R-:W-:Y:S02]  /*4500*/  MOV R5, UR4 ;  /* 0x0000000400057c02 */ /* 0x000fe40008000f00 */
[-C--:B------:R-:W-:Y:S01]  /*4510*/  SHF.L.U32 R8, R7, R10.reuse, RZ ;  /* 0x0000000a07087219 */ /* 0x080fe200000006ff */
[----:B------:R2:W-:Y:S01]  /*4520*/  SYNCS.ARRIVE.TRANS64.RED RZ, [UR4], R6 ;  /* 0x00000006ffff79a7 */ /* 0x0005e20008000404 */
[----:B------:R-:W-:Y:S01]  /*4530*/  SHF.L.U32 R7, R3, R10, RZ ;  /* 0x0000000a03077219 */ /* 0x000fe200000006ff */
[----:B------:R2:W-:Y:S04]  /*4540*/  STS [UR6+0x220], R9 ;  /* 0x00022009ff007988 */ /* 0x0005e80008000806 */
[----:B------:R2:W-:Y:S04]  /*4550*/  STAS [R4.64], R10 ;  /* 0x0000000a04007dbd */ /* 0x0005e8000c0008ff */
[----:B------:R2:W-:Y:S04]  /*4560*/  ATOMS.OR RZ, [UR5+0x14], R8 ;  /* 0x00001408ffff798c */ /* 0x0005e8000b000005 */
[----:B------:R2:W-:Y:S04]  /*4570*/  ATOMS.OR RZ, [UR5+0x18], R7 ;  /* 0x00001807ffff798c */ /* 0x0005e8000b000005 */
[----:B------:R2:W-:Y:S02]  /*4580*/  ATOMS.XOR RZ, [UR5+0x10], R3 ;  /* 0x00001003ffff798c */ /* 0x0005e4000b800005 */
.L_x_75:
[----:B-1----:R-:W-:Y:S05]  /*4590*/  BSYNC B0 ;  /* 0x0000000000007941 */ /* 0x002fea0003800000 */
.L_x_74:
[----:B------:R-:W-:Y:S05]  /*45a0*/  BRA.U UP1, `(.L_x_80) ;  /* 0x00000001016c7547 */ /* 0x000fea000b800000 */
[----:B------:R-:W-:-:S03]  /*45b0*/  UMOV UR4, 0xffffffff ;  /* 0xffffffff00047882 */ /* 0x000fc60000000000 */
[----:B------:R-:W-:Y:S05]  /*45c0*/  BRA.DIV UR4, `(.L_x_81) ;  /* 0x0000005a047c7947 */ /* 0x000fea000b800000 */
[----:B------:R-:W-:-:S13]  /*45d0*/  ELECT P6, URZ, PT ;  /* 0x0000000000ff782f */ /* 0x000fda00038c0000 */
.L_x_200:
[----:B------:R-:W-:Y:S05]  /*45e0*/  @!P6 BRA `(.L_x_80) ;  /* 0x00000000005ce947 */ /* 0x000fea0003800000 */
[----:B--2---:R-:W2:Y:S02]  /*45f0*/  LDS R4, [UR5+0x10] ;  /* 0x00001005ff047984 */ /* 0x004ea40008000800 */
[----:B--2---:R-:W-:-:S04]  /*4600*/  SHF.L.U32 R4, R4, 0x1f, RZ ;  /* 0x0000001f04047819 */ /* 0x004fc800000006ff */
[----:B------:R-:W2:Y:S02]  /*4610*/  SYNCS.PHASECHK.TRANS64.TRYWAIT P0, [UR5+0x8], R4 ;  /* 0x00000804ff0075a7 */ /* 0x000ea40008001105 */
[----:B--2---:R-:W-:Y:S05]  /*4620*/  @P0 BRA `(.L_x_82) ;  /* 0x0000000000080947 */ /* 0x004fea0003800000 */
[----:B------:R-:W2:Y:S02]  /*4630*/  SYNCS.PHASECHK.TRANS64.TRYWAIT P0, [UR5+0x8], R4 ;  /* 0x00000804ff0075a7 */ /* 0x000ea40008001105 */
[----:B--2---:R-:W-:Y:S05]  /*4640*/  @!P0 BRA `(.L_x_83) ;  /* 0x00000058007c8947 */ /* 0x004fea0003800000 */
.L_x_82:
[----:B------:R-:W3:Y:S01]  /*4650*/  LDS R6, [UR6+0x220] ;  /* 0x00022006ff067984 */ /* 0x000ee20008000800 */
[----:B--2---:R-:W-:Y:S02]  /*4660*/  HFMA2 R3, -RZ, RZ, 0, 5.9604644775390625e-08 ;  /* 0x00000001ff037431 */ /* 0x004fe400000001ff */
[----:B------:R-:W-:Y:S01]  /*4670*/  IMAD.MOV.U32 R4, RZ, RZ, 0xffff ;  /* 0x0000ffffff047424 */ /* 0x000fe200078e00ff */
[----:B------:R-:W-:Y:S01]  /*4680*/  UPRMT UR4, UR30, 0x654, UR7 ;  /* 0x000006541e047896 */ /* 0x000fe20008000007 */
[----:B---3--:R-:W-:-:S03]  /*4690*/  IMAD.SHL.U32 R5, R6, 0x20, RZ ;  /* 0x0000002006057824 */ /* 0x008fc600078e00ff */
[-C--:B------:R-:W-:Y:S02]  /*46a0*/  SHF.L.U32 R4, R4, R6.reuse, RZ ;  /* 0x0000000604047219 */ /* 0x080fe400000006ff */
[----:B------:R-:W-:Y:S01]  /*46b0*/  SHF.L.U32 R6, R3, R6, RZ ;  /* 0x0000000603067219 */ /* 0x000fe200000006ff */
[----:B------:R3:W-:Y:S04]  /*46c0*/  STS [UR6+0x220], R5 ;  /* 0x00022005ff007988 */ /* 0x0007e80008000806 */
[----:B------:R3:W-:Y:S04]  /*46d0*/  ATOMS.OR RZ, [UR5+0x14], R4 ;  /* 0x00001404ffff798c */ /* 0x0007e8000b000005 */
[----:B------:R3:W-:Y:S01]  /*46e0*/  ATOMS.OR RZ, [UR5+0x18], R6 ;  /* 0x00001806ffff798c */ /* 0x0007e2000b000005 */
[----:B------:R-:W-:Y:S03]  /*46f0*/  SYNCS.ARRIVE.TRANS64.RED.A1T0 RZ, [UR4], RZ ;  /* 0x000000ffffff79a7 */ /* 0x000fe60008100404 */
[----:B------:R3:W-:Y:S01]  /*4700*/  ATOMS.XOR RZ, [UR5+0x10], R3 ;  /* 0x00001003ffff798c */ /* 0x0007e2000b800005 */
[----:B------:R-:W-:Y:S05]  /*4710*/  BRA `(.L_x_80) ;  /* 0x0000000000107947 */ /* 0x000fea0003800000 */
.L_x_73:
[----:B------:R-:W-:Y:S02]  /*4720*/  MOV R3, 0xffffffff ;  /* 0xffffffff00037802 */ /* 0x000fe40000000f00 */
[----:B------:R-:W-:-:S03]  /*4730*/  MOV R4, 0x4760 ;  /* 0x0000476000047802 */ /* 0x000fc60000000f00 */
[----:B------:R2:W-:Y:S04]  /*4740*/  STS [UR6+0x220], R3 ;  /* 0x00022003ff007988 */ /* 0x0005e80008000806 */
[----:B-12--5:R-:W-:Y:S05]  /*4750*/  CALL.REL.NOINC `($__internal_1_$__cuda_sm10x_tcgen05_guardrail_trap_phase_invalid_during_alloc) ;  /* 0x0000005c00a07944 */ /* 0x026fea0003c00000 */
.L_x_80:
[----:B------:R-:W-:Y:S05]  /*4760*/  WARPSYNC.ALL ;  /* 0x0000000000007948 */ /* 0x000fea0003800000 */
[----:B------:R-:W4:Y:S01]  /*4770*/  S2UR UR17, SR_CgaCtaId ;  /* 0x00000000001179c3 */ /* 0x000f220000008800 */
[----:B------:R-:W-:Y:S01]  /*4780*/  UMOV UR4, 0x400 ;  /* 0x0000040000047882 */ /* 0x000fe20000000000 */
[----:B------:R-:W-:-:S06]  /*4790*/  NOP ;  /* 0x0000000000007918 */ /* 0x000fcc0000000000 */
[----:B------:R-:W-:Y:S06]  /*47a0*/  BAR.ARV 0x6, 0xa0 ;  /* 0x0182800000007b1d */ /* 0x000fec0000002000 */
[----:B------:R-:W1:Y:S01]  /*47b0*/  LDCU.64 UR6, c[0x0][0x388] ;  /* 0x00007100ff0677ac */ /* 0x000e620008000a00 */
[----:B------:R-:W-:Y:S01]  /*47c0*/  LOP3.LUT R2, R2, 0xffff, RZ, 0xc0, !PT ;  /* 0x0000ffff02027812 */ /* 0x000fe200078ec0ff */
[----:B--2---:R-:W-:Y:S01]  /*47d0*/  IMAD.MOV.U32 R8, RZ, RZ, 0x1 ;  /* 0x00000001ff087424 */ /* 0x004fe200078e00ff */
[----:B------:R-:W-:Y:S01]  /*47e0*/  LOP3.LUT R0, R0, 0xffff, RZ, 0xc0, !PT ;  /* 0x0000ffff00007812 */ /* 0x000fe200078ec0ff */
[----:B------:R-:W2:Y:S01]  /*47f0*/  LDCU.64 UR8, c[0x0][0x390] ;  /* 0x00007200ff0877ac */ /* 0x000ea20008000a00 */
[----:B------:R-:W-:Y:S01]  /*4800*/  R2UR UR18, R2 ;  /* 0x00000000021272ca */ /* 0x000fe200000e0000 */
[----:B------:R-:W-:Y:S01]  /*4810*/  IMAD.MOV.U32 R2, RZ, RZ, RZ ;  /* 0x000000ffff027224 */ /* 0x000fe200078e00ff */
[----:B------:R-:W-:Y:S01]  /*4820*/  R2UR UR28, R0 ;  /* 0x00000000001c72ca */ /* 0x000fe200000e0000 */
[----:B------:R-:W-:Y:S01]  /*4830*/  IMAD.MOV.U32 R0, RZ, RZ, RZ ;  /* 0x000000ffff007224 */ /* 0x000fe200078e00ff */
[----:B------:R-:W-:Y:S01]  /*4840*/  UMOV UR21, URZ ;  /* 0x000000ff00157c82 */ /* 0x000fe20008000000 */
[----:B----4-:R-:W-:-:S02]  /*4850*/  ULEA UR17, UR17, UR4, 0x18 ;  /* 0x0000000411117291 */ /* 0x010fc4000f8ec0ff */
[----:B------:R-:W-:Y:S02]  /*4860*/  UISETP.NE.AND UP3, UPT, UR31, URZ, UPT ;  /* 0x000000ff1f00728c */ /* 0x000fe4000bf65270 */
[----:B------:R-:W-:Y:S01]  /*4870*/  UIADD3 UR23, UPT, UPT, UR17, 0x1d8, URZ ;  /* 0x000001d811177890 */ /* 0x000fe2000fffe0ff */
[----:B------:R-:W-:Y:S01]  /*4880*/  UMOV UR16, URZ ;  /* 0x000000ff00107c82 */ /* 0x000fe20008000000 */
[----:B------:R-:W-:Y:S01]  /*4890*/  UMOV UR26, 0x0 ;  /* 0x00000000001a7882 */ /* 0x000fe20000000000 */
[----:B-1----:R-:W-:Y:S02]  /*48a0*/  UIADD3 UR4, UPT, UPT, UR6, 0x3f, URZ ;  /* 0x0000003f06047890 */ /* 0x002fe4000fffe0ff */
[----:B---3--:R-:W1:Y:S01]  /*48b0*/  LDS R3, [UR17+0x220] ;  /* 0x00022011ff037984 */ /* 0x008e620008000800 */
[----:B------:R-:W-:Y:S02]  /*48c0*/  UPRMT UR23, URZ, 0x654, UR23 ;  /* 0x00000654ff177896 */ /* 0x000fe40008000017 */
[----:B------:R-:W-:Y:S01]  /*48d0*/  USHF.R.S32.HI UR5, URZ, 0x1f, UR4 ;  /* 0x0000001fff057899 */ /* 0x000fe20008011404 */
[----:B------:R-:W-:Y:S01]  /*48e0*/  UMOV UR27, 0x8210010 ;  /* 0x08210010001b7882 */ /* 0x000fe20000000000 */
[----:B------:R-:W-:-:S02]  /*48f0*/  UMOV UR24, 0x0 ;  /* 0x0000000000187882 */ /* 0x000fc40000000000 */
[----:B------:R-:W-:Y:S02]  /*4900*/  ULEA.HI UR4, UR5, UR4, URZ, 0x6 ;  /* 0x0000000405047291 */ /* 0x000fe4000f8f30ff */
[----:B------:R-:W-:Y:S02]  /*4910*/  UIADD3 UR5, UPT, UPT, UR17, 0x1e400, URZ ;  /* 0x0001e40011057890 */ /* 0x000fe4000fffe0ff */
[----:B------:R-:W-:Y:S02]  /*4920*/  USHF.R.S32.HI UR4, URZ, 0x6, UR4 ;  /* 0x00000006ff047899 */ /* 0x000fe40008011404 */
[----:B------:R-:W-:Y:S02]  /*4930*/  USHF.R.U32.HI UR5, URZ, 0x4, UR5 ;  /* 0x00000004ff057899 */ /* 0x000fe40008011605 */
[----:B------:R-:W-:Y:S02]  /*4940*/  UIMAD UR4, UR4, UR7, URZ ;  /* 0x00000007040472a4 */ /* 0x000fe4000f8e02ff */
[----:B------:R-:W-:-:S02]  /*4950*/  ULOP3.LUT UR20, UR5, 0x3fff, URZ, 0xc0, !UPT ;  /* 0x00003fff05147892 */ /* 0x000fc4000f8ec0ff */
[----:B--2---:R-:W-:Y:S01]  /*4960*/  UIMAD UR4, UR4, UR8, URZ ;  /* 0x00000008040472a4 */ /* 0x004fe2000f8e02ff */
[----:B------:R-:W-:-:S03]  /*4970*/  UMOV UR25, 0x8210010 ;  /* 0x0821001000197882 */ /* 0x000fc60000000000 */
[----:B------:R-:W-:Y:S02]  /*4980*/  UIMAD UR6, UR4, UR9, URZ ;  /* 0x00000009040672a4 */ /* 0x000fe4000f8e02ff */
[----:B------:R-:W-:Y:S02]  /*4990*/  UIADD3 UR4, UPT, UPT, UR17, 0x4400, URZ ;  /* 0x0000440011047890 */ /* 0x000fe4000fffe0ff */
[----:B------:R-:W-:Y:S02]  /*49a0*/  UIADD3 UR29, UPT, UPT, UR6, -0x1, URZ ;  /* 0xffffffff061d7890 */ /* 0x000fe4000fffe0ff */
[----:B------:R-:W-:Y:S02]  /*49b0*/  USHF.R.U32.HI UR4, URZ, 0x4, UR4 ;  /* 0x00000004ff047899 */ /* 0x000fe40008011604 */
[----:B------:R-:W-:Y:S02]  /*49c0*/  UISETP.GE.AND UP4, UPT, UR6, 0x1, UPT ;  /* 0x000000010600788c */ /* 0x000fe4000bf86270 */
[----:B------:R-:W-:-:S04]  /*49d0*/  ULOP3.LUT UR4, UR4, 0x3fff, URZ, 0xc0, !UPT ;  /* 0x00003fff04047892 */ /* 0x000fc8000f8ec0ff */
[----:B------:R-:W-:Y:S01]  /*49e0*/  ULOP3.LUT UR19, UR4, 0x10000, URZ, 0xfc, !UPT ;  /* 0x0001000004137892 */ /* 0x000fe2000f8efcff */
[C---:B-1----:R-:W-:Y:S01]  /*49f0*/  VIADD R5, R3.reuse, 0x40 ;  /* 0x0000004003057836 */ /* 0x042fe20000000000 */
[----:B------:R-:W-:-:S04]  /*4a00*/  LOP3.LUT R4, R3, 0xffff, RZ, 0xc0, !PT ;  /* 0x0000ffff03047812 */ /* 0x000fc800078ec0ff */
[----:B------:R-:W-:-:S05]  /*4a10*/  LOP3.LUT R5, R5, 0xffff, RZ, 0xc0, !PT ;  /* 0x0000ffff05057812 */ /* 0x000fca00078ec0ff */
[----:B------:R1:W-:Y:S02]  /*4a20*/  STL.64 [R1], R4 ;  /* 0x0000000401007387 */ /* 0x0003e40000100a00 */
.L_x_92:
[----:B-1----:R-:W-:-:S04]  /*4a30*/  SHF.L.U32 R5, R2, 0x1f, RZ ;  /* 0x0000001f02057819 */ /* 0x002fc800000006ff */
[----:B------:R-:W1:Y:S02]  /*4a40*/  SYNCS.PHASECHK.TRANS64.TRYWAIT P0, [UR17+0x1d0], R5 ;  /* 0x0001d005ff0075a7 */ /* 0x000e640008001111 */
[----:B-1-34-:R-:W-:Y:S05]  /*4a50*/  @!P0 BRA `(.L_x_84) ;  /* 0x0000005400908947 */ /* 0x01afea0003800000 */
.L_x_202:
[----:B-1----:R-:W1:Y:S01]  /*4a60*/  LDS.128 R4, [UR17+0x210] ;  /* 0x00021011ff047984 */ /* 0x002e620008000c00 */
[----:B------:R-:W-:Y:S01]  /*4a70*/  ULEA UR22, UR21, UR17, 0x3 ;  /* 0x0000001115167291 */ /* 0x000fe2000f8e18ff */
[----:B------:R-:W-:Y:S01]  /*4a80*/  @!PT LDS RZ, [RZ] ;  /* 0x00000000fffff984 */ /* 0x000fe20000000800 */
[----:B------:R-:W-:Y:S01]  /*4a90*/  @!PT LDS RZ, [RZ] ;  /* 0x00000000fffff984 */ /* 0x000fe20000000800 */
[----:B------:R-:W-:Y:S01]  /*4aa0*/  @!PT LDS RZ, [RZ] ;  /* 0x00000000fffff984 */ /* 0x000fe20000000800 */
[----:B------:R-:W-:Y:S01]  /*4ab0*/  @!PT LDS RZ, [RZ] ;  /* 0x00000000fffff984 */ /* 0x000fe20000000800 */
[----:B------:R2:W-:Y:S06]  /*4ac0*/  MEMBAR.ALL.CTA ;  /* 0x0000000000007992 */ /* 0x0005ec0000008000 */
[----:B--2---:R-:W2:Y:S02]  /*4ad0*/  FENCE.VIEW.ASYNC.S ;  /* 0x00000000000073c6 */ /* 0x004ea40000000000 */
[----:B--2---:R-:W-:Y:S01]  /*4ae0*/  SYNCS.ARRIVE.TRANS64.RED.A1T0 RZ, [UR23], RZ ;  /* 0x000000ffffff79a7 */ /* 0x004fe20008100417 */
[----:B-1----:R-:W-:Y:S01]  /*4af0*/  LOP3.LUT P2, RZ, R6, 0x1, RZ, 0xc0, !PT ;  /* 0x0000000106ff7812 */ /* 0x002fe2000784c0ff */
[----:B------:R-:W-:-:S12]  /*4b00*/  BRA.U UP3, `(.L_x_85) ;  /* 0x00000001030c7547 */ /* 0x000fd8000b800000 */
[----:B------:R-:W-:-:S04]  /*4b10*/  SHF.L.U32 R5, R8, 0x1f, RZ ;  /* 0x0000001f08057819 */ /* 0x000fc800000006ff */
[----:B------:R-:W1:Y:S02]  /*4b20*/  SYNCS.PHASECHK.TRANS64.TRYWAIT P0, [UR22+0x1f0], R5 ;  /* 0x0001f005ff0075a7 */ /* 0x000e640008001116 */
[----:B-1----:R-:W-:Y:S05]  /*4b30*/  @!P0 BRA `(.L_x_86) ;  /* 0x0000005400708947 */ /* 0x002fea0003800000 */
.L_x_85:
[----:B------:R-:W-:Y:S05]  /*4b40*/  BRA.U UP3, `(.L_x_87) ;  /* 0x0000000103d47547 */ /* 0x000fea000b800000 */
[----:B------:R-:W-:Y:S05]  /*4b50*/  BRA.U !UP4, `(.L_x_88) ;  /* 0x000000010cc47547 */ /* 0x000fea000b800000 */
[----:B------:R-:W-:Y:S01]  /*4b60*/  ULEA UR4, UR21, UR43, 0x2 ;  /* 0x0000002b15047291 */ /* 0x000fe2000f8e10ff */
[----:B-1----:R-:W-:-:S08]  /*4b70*/  SHF.L.U32 R4, R0, 0x1f, RZ ;  /* 0x0000001f00047819 */ /* 0x002fd000000006ff */
[----:B------:R-:W5:Y:S01]  /*4b80*/  LDL R5, [UR4] ;  /* 0x00000004ff057983 */ /* 0x000f620008100800 */
[----:B------:R-:W-:Y:S02]  /*4b90*/  ULEA UR4, UR16, UR17, 0x3 ;  /* 0x0000001110047291 */ /* 0x000fe4000f8e18ff */
[----:B------:R-:W-:Y:S01]  /*4ba0*/  UPLOP3.LUT UP2, UPT, UPT, UPT, UPT, 0x40, 0x4 ;  /* 0x000000000004789c */ /* 0x000fe20003f4e870 */
[----:B------:R-:W-:Y:S01]  /*4bb0*/  UMOV UR15, UR29 ;  /* 0x0000001d000f7c82 */ /* 0x000fe20008000000 */
[----:B------:R-:W-:-:S05]  /*4bc0*/  UMOV UR5, UR16 ;  /* 0x0000001000057c82 */ /* 0x000fca0008000000 */
[----:B------:R1:W2:Y:S04]  /*4bd0*/  SYNCS.PHASECHK.TRANS64.TRYWAIT P1, [UR4], R4 ;  /* 0x00000004ff0075a7 */ /* 0x0002a80008021104 */
.L_x_91:
[----:B---3--:R-:W-:Y:S01]  /*4be0*/  ULEA UR10, UR5, UR17, 0x3 ;  /* 0x00000011050a7291 */ /* 0x008fe2000f8e18ff */
[----:B--2-4-:R-:W-:Y:S11]  /*4bf0*/  @P1 BRA `(.L_x_89) ;  /* 0x00000000000c1947 */ /* 0x014ff60003800000 */
[----:B------:R-:W-:Y:S04]  /*4c00*/  SHF.L.U32 R7, R0, 0x1f, RZ ;  /* 0x0000001f00077819 */ /* 0x000fe800000006ff */
[----:B------:R-:W2:Y:S02]  /*4c10*/  SYNCS.PHASECHK.TRANS64.TRYWAIT P0, [UR10], R7 ;  /* 0x00000007ff0075a7 */ /* 0x000ea4000800110a */
[----:B--2---:R-:W-:Y:S05]  /*4c20*/  @!P0 BRA `(.L_x_90) ;  /* 0x00000054004c8947 */ /* 0x004fea0003800000 */
.L_x_89:
[----:B------:R-:W-:Y:S01]  /*4c30*/  UISETP.NE.AND UP0, UPT, UR15, URZ, UPT ;  /* 0x000000ff0f00728c */ /* 0x000fe2000bf05270 */
[----:B------:R-:W-:Y:S01]  /*4c40*/  PLOP3.LUT P1, PT, PT, PT, PT, 0x80, 0x8 ;  /* 0x000000000008781c */ /* 0x000fe20003f2f070 */
[----:B------:R-:W-:Y:S02]  /*4c50*/  UIADD3 UR4, UPT, UPT, UR5, 0x1, URZ ;  /* 0x0000000105047890 */ /* 0x000fe4000fffe0ff */
[----:B------:R-:W-:Y:S02]  /*4c60*/  ULEA UR8, UR5, UR20, 0x8 ;  /* 0x0000001405087291 */ /* 0x000fe4000f8e40ff */
[----:B------:R-:W-:Y:S01]  /*4c70*/  UISETP.NE.AND UP1, UPT, UR4, 0x1a, UPT ;  /* 0x0000001a0400788c */ /* 0x000fe2000bf25270 */
[----:B------:R-:W-:Y:S01]  /*4c80*/  PLOP3.LUT P0, PT, PT, PT, UP0, 0x80, 0x8 ;  /* 0x000000000008781c */ /* 0x000fe20003f0f008 */
[----:B------:R-:W-:Y:S02]  /*4c90*/  UIADD3 UR12, UPT, UPT, UR8, 0x80, URZ ;  /* 0x00000080080c7890 */ /* 0x000fe4000fffe0ff */
[----:B------:R-:W-:Y:S02]  /*4ca0*/  USEL UR6, URZ, 0x1, UP1 ;  /* 0x00000001ff067887 */ /* 0x000fe40008800000 */
[----:B------:R-:W-:Y:S02]  /*4cb0*/  USEL UR16, UR4, URZ, UP1 ;  /* 0x000000ff04107287 */ /* 0x000fe40008800000 */
[----:B------:R-:W-:Y:S02]  /*4cc0*/  UIADD3 UR10, UPT, UPT, UR10, 0xd0, URZ ;  /* 0x000000d00a0a7890 */ /* 0x000fe4000fffe0ff */
[----:B------:R-:W-:Y:S01]  /*4cd0*/  @UP0 ULEA UR4, UR16, UR17, 0x3 ;  /* 0x0000001110040291 */ /* 0x000fe2000f8e18ff */
[----:B------:R-:W-:Y:S01]  /*4ce0*/  LOP3.LUT R0, R0, UR6, RZ, 0x3c, !PT ;  /* 0x0000000600007c12 */ /* 0x000fe2000f8e3cff */
[----:B------:R-:W-:Y:S01]  /*4cf0*/  UMOV UR9, 0x80004020 ;  /* 0x8000402000097882 */ /* 0x000fe20000000000 */
[----:B------:R-:W-:Y:S01]  /*4d00*/  UMOV UR13, 0x80004020 ;  /* 0x80004020000d7882 */ /* 0x000fe20000000000 */
[----:B------:R-:W-:Y:S01]  /*4d10*/  UMOV UR7, 0x80004020 ;  /* 0x8000402000077882 */ /* 0x000fe20000000000 */
[----:B-1----:R-:W-:Y:S04]  /*4d20*/  @P0 SHF.L.U32 R4, R0, 0x1f, RZ ;  /* 0x0000001f00040819 */ /* 0x002fe800000006ff */
[----:B------:R3:W4:Y:S01]  /*4d30*/  @P0 SYNCS.PHASECHK.TRANS64.TRYWAIT P1, [UR4], R4 ;  /* 0x00000004ff0005a7 */ /* 0x0007220008021104 */
[----:B------:R-:W-:Y:S11]  /*4d40*/  ELECT P0, URZ, PT ;  /* 0x0000000000ff782f */ /* 0x000ff60003800000 */
[----:B------:R-:W-:Y:S02]  /*4d50*/  @!UPT UIADD3 URZ, UPT, UPT, URZ, URZ, URZ ;  /* 0x000000fffffff290 */ /* 0x000fe4000fffe0ff */
[C---:B-----5:R-:W-:Y:S01]  /*4d60*/  @P0 R2UR.BROADCAST UR14, R5.reuse ;  /* 0x00000000050e02ca */ /* 0x060fe200008e0000 */
[----:B------:R-:W-:Y:S01]  /*4d70*/  ULEA UR4, UR5, UR19, 0x8 ;  /* 0x0000001305047291 */ /* 0x000fe2000f8e40ff */
[----:B------:R-:W-:Y:S11]  /*4d80*/  ELECT P0, URZ, PT ;  /* 0x0000000000ff782f */ /* 0x000ff60003800000 */
[----:B------:R-:W-:Y:S02]  /*4d90*/  @!UPT UIADD3 URZ, UPT, UPT, URZ, URZ, URZ ;  /* 0x000000fffffff290 */ /* 0x000fe4000fffe0ff */
[----:B------:R-:W-:Y:S01]  /*4da0*/  @P0 R2UR.BROADCAST UR11, R5 ;  /* 0x00000000050b02ca */ /* 0x000fe200008e0000 */
[----:B------:R-:W-:Y:S01]  /*4db0*/  UIADD3 UR6, UPT, UPT, UR4, 0x2, URZ ;  /* 0x0000000204067890 */ /* 0x000fe2000fffe0ff */
[----:B------:R-:W-:Y:S02]  /*4dc0*/  UMOV UR5, 0x80004020 ;  /* 0x8000402000057882 */ /* 0x000fe40000000000 */
[----:B------:R1:W-:Y:S01]  /*4dd0*/  UTCQMMA.2CTA gdesc[UR4], gdesc[UR8], tmem[UR14], tmem[UR26], idesc[UR27], UP2 ;  /* 0x00ff1a08040075ea */ /* 0x0003e2000920030e */
[----:B------:R-:W-:Y:S08]  /*4de0*/  UPLOP3.LUT UP2, UPT, UPT, UPT, UPT, 0x80, 0x8 ;  /* 0x000000000008789c */ /* 0x000ff00003f4f070 */
[----:B------:R3:W-:Y:S01]  /*4df0*/  UTCQMMA.2CTA gdesc[UR6], gdesc[UR12], tmem[UR11], tmem[UR24], idesc[UR25], UPT ;  /* 0x00ff180c060075ea */ /* 0x0007e2000ba0030b */
[----:B------:R3:W-:Y:S01]  /*4e00*/  UTCBAR.2CTA.MULTICAST [UR10], URZ, UR18 ;  /* 0x000000ff0a0073e9 */ /* 0x0007e20008200812 */
[----:B-1----:R-:W-:Y:S02]  /*4e10*/  UIADD3 UR4, UPT, UPT, UR15, 0x1, URZ ;  /* 0x000000010f047890 */ /* 0x002fe4000fffe0ff */
[----:B------:R-:W-:Y:S02]  /*4e20*/  UIADD3 UR8, UPT, UPT, UR15, -0x1, URZ ;  /* 0xffffffff0f087890 */ /* 0x000fe4000fffe0ff */
[----:B------:R-:W-:Y:S01]  /*4e30*/  UISETP.GT.U32.AND UP0, UPT, UR4, 0x1, UPT ;  /* 0x000000010400788c */ /* 0x000fe2000bf04070 */
[----:B------:R-:W-:Y:S04]  /*4e40*/  UMOV UR5, UR16 ;  /* 0x0000001000057c82 */ /* 0x000fe80008000000 */
[----:B------:R-:W-:Y:S04]  /*4e50*/  UMOV UR15, UR8 ;  /* 0x00000008000f7c82 */ /* 0x000fe80008000000 */
[----:B------:R-:W-:Y:S05]  /*4e60*/  BRA.U UP0, `(.L_x_91) ;  /* 0xfffffffd005c7547 */ /* 0x000fea000b83ffff */
.L_x_88:
[----:B------:R-:W-:-:S09]  /*4e70*/  UIADD3 UR4, UPT, UPT, UR22, 0x1e0, URZ ;  /* 0x000001e016047890 */ /* 0x000fd2000fffe0ff */
[----:B------:R2:W-:Y:S01]  /*4e80*/  UTCBAR.2CTA.MULTICAST [UR4], URZ, UR28 ;  /* 0x000000ff040073e9 */ /* 0x0005e2000820081c */
[----:B------:R-:W-:Y:S02]  /*4e90*/  NOP ;  /* 0x0000000000007918 */ /* 0x000fe40000000000 */
.L_x_87:
[----:B--2---:R-:W-:Y:S01]  /*4ea0*/  UIADD3 UR4, UPT, UPT, UR21, 0x1, URZ ;  /* 0x0000000115047890 */ /* 0x004fe2000fffe0ff */
[----:B------:R-:W-:-:S03]  /*4eb0*/  LOP3.LUT R2, R2, 0x1, RZ, 0x3c, !PT ;  /* 0x0000000102027812 */ /* 0x000fc600078e3cff */
[----:B------:R-:W-:-:S04]  /*4ec0*/  UISETP.NE.AND UP0, UPT, UR4, 0x2, UPT ;  /* 0x000000020400788c */ /* 0x000fc8000bf05270 */
[----:B------:R-:W-:Y:S02]  /*4ed0*/  USEL UR5, URZ, 0x1, UP0 ;  /* 0x00000001ff057887 */ /* 0x000fe40008000000 */
[----:B------:R-:W-:-:S04]  /*4ee0*/  USEL UR21, UR4, URZ, UP0 ;  /* 0x000000ff04157287 */ /* 0x000fc80008000000 */
[----:B------:R-:W-:Y:S01]  /*4ef0*/  LOP3.LUT R8, R8, UR5, RZ, 0x3c, !PT ;  /* 0x0000000508087c12 */ /* 0x000fe2000f8e3cff */
[----:B------:R-:W-:Y:S07]  /*4f00*/  @P2 BRA `(.L_x_92) ;  /* 0xfffffff800c82947 */ /* 0x000fee000383ffff */
[----:B------:R-:W2:Y:S01]  /*4f10*/  S2UR UR8, SR_CgaCtaId ;  /* 0x00000000000879c3 */ /* 0x000ea20000008800 */
[----:B------:R-:W-:Y:S01]  /*4f20*/  ELECT P0, URZ, PT ;  /* 0x0000000000ff782f */ /* 0x000fe20003800000 */
[----:B------:R-:W-:Y:S01]  /*4f30*/  HFMA2 R0, -RZ, RZ, 0, 5.9604644775390625e-08 ;  /* 0x00000001ff007431 */ /* 0x000fe200000001ff */
[----:B------:R-:W-:-:S05]  /*4f40*/  UMOV UR4, 0x40 ;  /* 0x0000004000047882 */ /* 0x000fca0000000000 */
[----:B------:R-:W-:Y:S01]  /*4f50*/  UVIRTCOUNT.DEALLOC.SMPOOL 0x80 ;  /* 0x000000800000784c */ /* 0x000fe20000000000 */
[----:B------:R-:W-:Y:S02]  /*4f60*/  UISETP.NE.AND UP0, UPT, UR31, URZ, UPT ;  /* 0x000000ff1f00728c */ /* 0x000fe4000bf05270 */
[----:B--2---:R-:W-:-:S09]  /*4f70*/  ULEA UR8, UR8, UR4, 0x18 ;  /* 0x0000000408087291 */ /* 0x004fd2000f8ec0ff */
[----:B------:R2:W-:Y:S01]  /*4f80*/  @P0 STS.U8 [UR8+0x1c], R0 ;  /* 0x00001c00ff000988 */ /* 0x0005e20008000008 */
[----:B------:R-:W-:Y:S05]  /*4f90*/  BRA.U UP0, `(.L_x_93) ;  /* 0x0000000100587547 */ /* 0x000fea000b800000 */
[----:B------:R-:W-:Y:S01]  /*4fa0*/  UIADD3 UR5, UPT, UPT, UR17, 0x1f0, URZ ;  /* 0x000001f011057890 */ /* 0x000fe2000fffe0ff */
[----:B-1----:R-:W-:-:S03]  /*4fb0*/  SHF.L.U32 R5, R8, 0x1f, RZ ;  /* 0x0000001f08057819 */ /* 0x002fc600000006ff */
[----:B------:R-:W-:-:S09]  /*4fc0*/  ULEA UR4, UR21, UR5, 0x3 ;  /* 0x0000000515047291 */ /* 0x000fd2000f8e18ff */
[----:B------:R-:W1:Y:S02]  /*4fd0*/  SYNCS.PHASECHK.TRANS64.TRYWAIT P0, [UR4], R5 ;  /* 0x00000005ff0075a7 */ /* 0x000e640008001104 */
[----:B-1----:R-:W-:Y:S05]  /*4fe0*/  @!P0 BRA `(.L_x_94) ;  /* 0x0000005000748947 */ /* 0x002fea0003800000 */
.L_x_206:
[----:B------:R-:W-:-:S04]  /*4ff0*/  UIADD3 UR4, UPT, UPT, UR21, 0x1, URZ ;  /* 0x0000000115047890 */ /* 0x000fc8000fffe0ff */
[----:B------:R-:W-:-:S04]  /*5000*/  UISETP.NE.AND UP1, UPT, UR4, 0x2, UPT ;  /* 0x000000020400788c */ /* 0x000fc8000bf25270 */
[----:B---3--:R-:W-:Y:S02]  /*5010*/  USEL UR6, URZ, 0x1, UP1 ;  /* 0x00000001ff067887 */ /* 0x008fe40008800000 */
[----:B------:R-:W-:-:S04]  /*5020*/  USEL UR4, UR4, URZ, UP1 ;  /* 0x000000ff04047287 */ /* 0x000fc80008800000 */
[----:B------:R-:W-:Y:S01]  /*5030*/  ULEA UR4, UR4, UR5, 0x3 ;  /* 0x0000000504047291 */ /* 0x000fe2000f8e18ff */
[----:B-1----:R-:W-:-:S04]  /*5040*/  LOP3.LUT R5, R8, UR6, RZ, 0x3c, !PT ;  /* 0x0000000608057c12 */ /* 0x002fc8000f8e3cff */
[----:B------:R-:W-:Y:S01]  /*5050*/  SHF.L.U32 R5, R5, 0x1f, RZ ;  /* 0x0000001f05057819 */ /* 0x000fe200000006ff */
[----:B--2---:R-:W-:-:S04]  /*5060*/  IMAD.U32 R0, RZ, RZ, UR4 ;  /* 0x00000004ff007e24 */ /* 0x004fc8000f8e00ff */
[----:B------:R1:W2:Y:S03]  /*5070*/  SYNCS.PHASECHK.TRANS64.TRYWAIT P0, [R0+URZ], R5 ;  /* 0x00000005000075a7 */ /* 0x0002a600080011ff */
[----:B--2---:R-:W-:Y:S05]  /*5080*/  @!P0 NANOSLEEP.SYNCS 0x989680 ;  /* 0x009896800000895d */ /* 0x004fea0003900000 */
[----:B------:R-:W2:Y:S02]  /*5090*/  @!P0 SYNCS.PHASECHK.TRANS64 P0, [R0+URZ], R5 ;  /* 0x00000005000085a7 */ /* 0x000ea400080010ff */
[----:B--2---:R-:W-:Y:S05]  /*50a0*/  @P0 BRA `(.L_x_95) ;  /* 0x0000000000200947 */ /* 0x004fea0003800000 */
.L_x_96:
[----:B--2---:R2:W3:Y:S02]  /*50b0*/  SYNCS.PHASECHK.TRANS64.TRYWAIT P0, [R0+URZ], R5 ;  /* 0x00000005000075a7 */ /* 0x0044e400080011ff */
[----:B---3--:R-:W-:Y:S05]  /*50c0*/  @!P0 NANOSLEEP.SYNCS 0x989680 ;  /* 0x009896800000895d */ /* 0x008fea0003900000 */
[----:B------:R-:W3:Y:S02]  /*50d0*/  @!P0 SYNCS.PHASECHK.TRANS64 P0, [R0+URZ], R5 ;  /* 0x00000005000085a7 */ /* 0x000ee400080010ff */
[----:B---3--:R-:W-:Y:S05]  /*50e0*/  @!P0 BRA `(.L_x_96) ;  /* 0xfffffffc00f08947 */ /* 0x008fea000383ffff */
[----:B------:R-:W-:Y:S05]  /*50f0*/  BRA `(.L_x_95) ;  /* 0x00000000000c7947 */ /* 0x000fea0003800000 */
.L_x_93:
[----:B------:R-:W-:-:S04]  /*5100*/  UIADD3 UR4, UPT, UPT, UR17, 0x200, URZ ;  /* 0x0000020011047890 */ /* 0x000fc8000fffe0ff */
[----:B------:R-:W-:-:S09]  /*5110*/  UPRMT UR4, UR30, 0x654, UR4 ;  /* 0x000006541e047896 */ /* 0x000fd20008000004 */
[----:B------:R-:W-:Y:S03]  /*5120*/  SYNCS.ARRIVE.TRANS64.RED.A1T0 RZ, [UR4], RZ ;  /* 0x000000ffffff79a7 */ /* 0x000fe60008100404 */
.L_x_95:
[----:B-12---:R-:W-:Y:S01]  /*5130*/  SHF.L.U32 R5, RZ, 0x1f, RZ ;  /* 0x0000001fff057819 */ /* 0x006fe200000006ff */
[----:B------:R-:W-:Y:S01]  /*5140*/  UIADD3 UR4, UPT, UPT, UR17, 0x200, URZ ;  /* 0x0000020011047890 */ /* 0x000fe2000fffe0ff */
[----:B------:R-:W-:Y:S02]  /*5150*/  PLOP3.LUT P0, PT, PT, PT, UP0, 0x80, 0x8 ;  /* 0x000000000008781c */ /* 0x000fe40003f0f008 */
[----:B----4-:R-:W1:Y:S02]  /*5160*/  SYNCS.PHASECHK.TRANS64.TRYWAIT P1, [UR17+0x200], R5 ;  /* 0x00020005ff0075a7 */ /* 0x010e640008021111 */
[----:B-1----:R-:W-:Y:S09]  /*5170*/  @!P1 BRA `(.L_x_97) ;  /* 0x0000005000289947 */ /* 0x002ff20003800000 */
.L_x_208:
[----:B------:R-:W-:Y:S01]  /*5180*/  @!UP0 UPRMT UR4, UR30, 0x654, UR4 ;  /* 0x000006541e048896 */ /* 0x000fe20008000004 */
[----:B------:R-:W-:Y:S01]  /*5190*/  LOP3.LUT R2, R3, 0xffff, RZ, 0xc0, !PT ;  /* 0x0000ffff03027812 */ /* 0x000fe200078ec0ff */
[----:B------:R-:W-:Y:S02]  /*51a0*/  IMAD.MOV.U32 R3, RZ, RZ, 0xffff ;  /* 0x0000ffffff037424 */ /* 0x000fe400078e00ff */
[----:B-1----:R-:W-:Y:S01]  /*51b0*/  IMAD.MOV.U32 R5, RZ, RZ, 0x1 ;  /* 0x00000001ff057424 */ /* 0x002fe200078e00ff */
[----:B------:R-:W-:-:S04]  /*51c0*/  SHF.R.U32.HI R2, RZ, 0x5, R2 ;  /* 0x00000005ff027819 */ /* 0x000fc80000011602 */
[----:B------:R-:W-:Y:S01]  /*51d0*/  @!P0 SYNCS.ARRIVE.TRANS64.RED.A1T0 RZ, [UR4], RZ ;  /* 0x000000ffffff89a7 */ /* 0x000fe20008100404 */
[----:B------:R-:W-:Y:S01]  /*51e0*/  NOP ;  /* 0x0000000000007918 */ /* 0x000fe20000000000 */
[----:B------:R-:W1:Y:S01]  /*51f0*/  LDS R0, [UR8+0x14] ;  /* 0x00001408ff007984 */ /* 0x000e620008000800 */
[-C--:B------:R-:W-:Y:S02]  /*5200*/  SHF.L.U32 R3, R3, R2.reuse, RZ ;  /* 0x0000000203037219 */ /* 0x080fe400000006ff */
[----:B------:R-:W-:Y:S02]  /*5210*/  SHF.L.U32 R5, R5, R2, RZ ;  /* 0x0000000205057219 */ /* 0x000fe400000006ff */
[----:B-1----:R-:W-:-:S04]  /*5220*/  LOP3.LUT R0, R0, R3, RZ, 0xc0, !PT ;  /* 0x0000000300007212 */ /* 0x002fc800078ec0ff */
[----:B------:R-:W-:-:S13]  /*5230*/  ISETP.NE.AND P0, PT, R0, R3, PT ;  /* 0x000000030000720c */ /* 0x000fda0003f05270 */
[----:B------:R-:W-:Y:S05]  /*5240*/  @P0 BRA `(.L_x_98) ;  /* 0x00000000005c0947 */ /* 0x000fea0003800000 */
[----:B------:R-:W1:Y:S02]  /*5250*/  LDS R0, [UR8+0x18] ;  /* 0x00001808ff007984 */ /* 0x000e640008000800 */
[----:B-1----:R-:W-:-:S04]  /*5260*/  LOP3.LUT R0, R0, R5, RZ, 0xc0, !PT ;  /* 0x0000000500007212 */ /* 0x002fc800078ec0ff */
[----:B------:R-:W-:-:S13]  /*5270*/  ISETP.NE.AND P0, PT, R0, R5, PT ;  /* 0x000000050000720c */ /* 0x000fda0003f05270 */
[----:B------:R-:W-:Y:S05]  /*5280*/  @P0 BRA `(.L_x_99) ;  /* 0x0000000000400947 */ /* 0x000fea0003800000 */
[----:B------:R-:W-:Y:S01]  /*5290*/  R2UR UR4, R3 ;  /* 0x00000000030472ca */ /* 0x000fe200000e0000 */
[----:B------:R-:W1:Y:S01]  /*52a0*/  S2R R2, SR_LANEID ;  /* 0x0000000000027919 */ /* 0x000e620000000000 */
[----:B------:R-:W-:-:S04]  /*52b0*/  LOP3.LUT R5, RZ, R5, RZ, 0x33, !PT ;  /* 0x00000005ff057212 */ /* 0x000fc800078e33ff */
[----:B---3--:R-:W2:Y:S07]  /*52c0*/  REDUX UR6, R5 ;  /* 0x00000000050673c4 */ /* 0x008eae0000000000 */
[----:B------:R-:W-:-:S03]  /*52d0*/  ULOP3.LUT UR5, URZ, UR4, URZ, 0x33, !UPT ;  /* 0x00000004ff057292 */ /* 0x000fc6000f8e33ff */
[----:B------:R-:W-:Y:S02]  /*52e0*/  VOTEU.ANY UR4, UPT, PT ;  /* 0x0000000000047886 */ /* 0x000fe400038e0100 */
[----:B------:R-:W-:Y:S01]  /*52f0*/  UFLO.U32 UR4, UR4 ;  /* 0x00000004000472bd */ /* 0x000fe200080e0000 */
[----:B------:R-:W-:-:S04]  /*5300*/  IMAD.U32 R0, RZ, RZ, UR5 ;  /* 0x00000005ff007e24 */ /* 0x000fc8000f8e00ff */
[----:B------:R-:W3:Y:S02]  /*5310*/  REDUX UR7, R0 ;  /* 0x00000000000773c4 */ /* 0x000ee40000000000 */
[----:B------:R4:W-:Y:S01]  /*5320*/  UTCATOMSWS.AND URZ, UR5 ;  /* 0x0000000500ff79e3 */ /* 0x0009e20008000000 */
[----:B-1----:R-:W-:Y:S01]  /*5330*/  ISETP.EQ.U32.AND P0, PT, R2, UR4, PT ;  /* 0x0000000402007c0c */ /* 0x002fe2000bf02070 */
[----:B--2---:R-:W-:Y:S02]  /*5340*/  IMAD.U32 R2, RZ, RZ, UR6 ;  /* 0x00000006ff027e24 */ /* 0x004fe4000f8e00ff */
[----:B---3--:R-:W-:-:S10]  /*5350*/  IMAD.U32 R3, RZ, RZ, UR7 ;  /* 0x00000007ff037e24 */ /* 0x008fd4000f8e00ff */
[----:B------:R4:W-:Y:S04]  /*5360*/  @P0 ATOMS.AND RZ, [UR8+0x14], R3 ;  /* 0x00001403ffff098c */ /* 0x0009e8000a800008 */
[----:B------:R4:W-:Y:S01]  /*5370*/  @P0 ATOMS.AND RZ, [UR8+0x18], R2 ;  /* 0x00001802ffff098c */ /* 0x0009e2000a800008 */
[----:B------:R-:W-:Y:S05]  /*5380*/  BRA `(.L_x_100) ;  /* 0x0000000000147947 */ /* 0x000fea0003800000 */
.L_x_99:
[----:B------:R-:W-:Y:S02]  /*5390*/  MOV R2, 0x53b0 ;  /* 0x000053b000027802 */ /* 0x000fe40000000f00 */
[----:B---3-5:R-:W-:Y:S05]  /*53a0*/  CALL.REL.NOINC `($__internal_0_$__cuda_sm10x_tcgen05_guardrail_trap_col_being_dealloced_not_returned_by_alloc) ;  /* 0x0000005000807944 */ /* 0x028fea0003c00000 */
[----:B------:R-:W-:Y:S05]  /*53b0*/  BRA `(.L_x_100) ;  /* 0x0000000000087947 */ /* 0x000fea0003800000 */
.L_x_98:
[----:B------:R-:W-:Y:S02]  /*53c0*/  MOV R2, 0x53e0 ;  /* 0x000053e000027802 */ /* 0x000fe40000000f00 */
[----:B---3-5:R-:W-:Y:S05]  /*53d0*/  CALL.REL.NOINC `($__internal_2_$__cuda_sm10x_tcgen05_guardrail_trap_unallocated_columns_being_dealloced) ;  /* 0x00000050008c7944 */ /* 0x028fea0003c00000 */
.L_x_100:
[----:B------:R-:W-:Y:S01]  /*53e0*/  NOP ;  /* 0x0000000000007918 */ /* 0x000fe20000000000 */
[----:B----4-:R-:W-:Y:S05]  /*53f0*/  EXIT ;  /* 0x000000000000794d */ /* 0x010fea0003800000 */
.L_x_72:
[----:B------:R-:W-:-:S09]  /*5400*/  UISETP.NE.OR UP0, UPT, UR18, 0x3, !UP3 ;  /* 0x000000031200788c */ /* 0x000fd2000df05670 */
[----:B------:R-:W-:Y:S05]  /*5410*/  BRA.U UP0, `(.L_x_101) ;  /* 0x0000001100407547 */ /* 0x000fea000b800000 */
[----:B------:R-:W2:Y:S01]  /*5420*/  LDCU.64 UR4, c[0x0][0x988] ;  /* 0x00013100ff0477ac */ /* 0x000ea20008000a00 */
[----:B------:R-:W3:Y:S01]  /*5430*/  LDC.64 R12, c[0x0][0x348] ;  /* 0x0000d200ff0c7b82 */ /* 0x000ee20000000a00 */
[----:B------:R-:W-:Y:S01]  /*5440*/  HFMA2 R10, -RZ, RZ, 0, 5.9604644775390625e-08 ;  /* 0x00000001ff0a7431 */ /* 0x000fe200000001ff */
[----:B------:R-:W-:Y:S01]  /*5450*/  MOV R8, RZ ;  /* 0x000000ff00087202 */ /* 0x000fe20000000f00 */
[----:B------:R-:W4:Y:S01]  /*5460*/  LDCU UR36, c[0x0][0x370] ;  /* 0x00006e00ff2477ac */ /* 0x000f220008000800 */
[----:B------:R-:W-:Y:S01]  /*5470*/  HFMA2 R3, -RZ, RZ, 0, 0.00048828125 ;  /* 0x00001000ff037431 */ /* 0x000fe200000001ff */
[----:B------:R-:W4:Y:S01]  /*5480*/  LDCU.128 UR32, c[0x0][0xc10] ;  /* 0x00018200ff2077ac */ /* 0x000f220008000c00 */
[----:B------:R-:W1:Y:S01]  /*5490*/  LDCU UR29, c[0x0][0x374] ;  /* 0x00006e80ff1d77ac */ /* 0x000e620008000800 */
[----:B------:R-:W1:Y:S01]  /*54a0*/  LDCU.64 UR30, c[0x0][0x990] ;  /* 0x00013200ff1e77ac */ /* 0x000e620008000a00 */
[----:B------:R-:W1:Y:S01]  /*54b0*/  LDCU UR26, c[0x0][0xc0c] ;  /* 0x00018180ff1a77ac */ /* 0x000e620008000800 */
[----:B--2---:R-:W-:Y:S01]  /*54c0*/  UISETP.NE.U32.AND UP0, UPT, UR4, URZ, UPT ;  /* 0x000000ff0400728c */ /* 0x004fe2000bf05070 */
[----:B------:R-:W2:Y:S01]  /*54d0*/  LDCU.128 UR40, c[0x0][0xa80] ;  /* 0x00015000ff2877ac */ /* 0x000ea20008000c00 */
[----:B------:R-:W3:Y:S01]  /*54e0*/  LDCU UR50, c[0x0][0xc20] ;  /* 0x00018400ff3277ac */ /* 0x000ee20008000800 */
[----:B------:R-:W3:Y:S01]  /*54f0*/  LDCU UR4, c[0x0][0xc30] ;  /* 0x00018600ff0477ac */ /* 0x000ee20008000800 */
[----:B------:R-:W3:Y:S01]  /*5500*/  LDCU.128 UR52, c[0x0][0xa90] ;  /* 0x00015200ff3477ac */ /* 0x000ee20008000c00 */
[----:B------:R-:W-:Y:S01]  /*5510*/  UMOV UR27, 0x400 ;  /* 0x00000400001b7882 */ /* 0x000fe20000000000 */
[----:B----4-:R-:W-:-:S02]  /*5520*/  UIMAD.WIDE.U32 UR6, UR36, UR32, URZ ;  /* 0x00000020240672a5 */ /* 0x010fc4000f8e00ff */
[----:B-1----:R-:W-:Y:S02]  /*5530*/  UIMAD.WIDE.U32 UR8, UR29, UR35, URZ ;  /* 0x000000231d0872a5 */ /* 0x002fe4000f8e00ff */
[----:B------:R-:W-:Y:S02]  /*5540*/  ULEA UR27, UR23, UR27, 0x18 ;  /* 0x0000001b171b7291 */ /* 0x000fe4000f8ec0ff */
[----:B------:R-:W-:Y:S02]  /*5550*/  UISETP.NE.AND.EX UP5, UPT, UR5, URZ, UPT, UP0 ;  /* 0x000000ff0500728c */ /* 0x000fe4000bfa5300 */
[----:B------:R-:W-:Y:S02]  /*5560*/  UISETP.NE.U32.AND UP6, UPT, UR30, URZ, UPT ;  /* 0x000000ff1e00728c */ /* 0x000fe4000bfc5070 */
[----:B------:R-:W-:Y:S02]  /*5570*/  UIADD3 UR38, UPT, UPT, UR27, 0x1a8, URZ ;  /* 0x000001a81b267890 */ /* 0x000fe4000fffe0ff */
[----:B------:R-:W-:-:S02]  /*5580*/  UIADD3 UR37, UPT, UPT, UR27, 0x1d8, URZ ;  /* 0x000001d81b257890 */ /* 0x000fc4000fffe0ff */
[----:B------:R-:W-:Y:S02]  /*5590*/  UIADD3 UR28, UPT, UPT, UR27, 0x1a0, URZ ;  /* 0x000001a01b1c7890 */ /* 0x000fe4000fffe0ff */
[----:B------:R-:W-:Y:S02]  /*55a0*/  UISETP.NE.AND UP0, UPT, UR39, 0x1, UPT ;  /* 0x000000012700788c */ /* 0x000fe4000bf05270 */
[----:B------:R-:W-:Y:S02]  /*55b0*/  UISETP.GE.AND UP2, UPT, UR39, 0x1, UPT ;  /* 0x000000012700788c */ /* 0x000fe4000bf46270 */
[----:B------:R-:W-:Y:S01]  /*55c0*/  UISETP.NE.AND UP0, UPT, UR26, 0x1, UPT ;  /* 0x000000011a00788c */ /* 0x000fe2000bf05270 */
[----:B------:R-:W-:Y:S01]  /*55d0*/  UMOV UR47, UR7 ;  /* 0x00000007002f7c82 */ /* 0x000fe20008000000 */
[----:B------:R-:W-:Y:S01]  /*55e0*/  UMOV UR45, UR9 ;  /* 0x00000009002d7c82 */ /* 0x000fe20008000000 */
[----:B------:R-:W-:Y:S02]  /*55f0*/  UISETP.NE.AND UP2, UPT, UR34, 0x1, UPT ;  /* 0x000000012200788c */ /* 0x000fe4000bf45270 */
[----:B--2---:R-:W-:Y:S01]  /*5600*/  UISETP.NE.AND UP0, UPT, UR40, 0x1, UPT ;  /* 0x000000012800788c */ /* 0x004fe2000bf05270 */
[----:B------:R-:W1:Y:S01]  /*5610*/  LDCU UR51, c[0x0][0xaa0] ;  /* 0x00015400ff3377ac */ /* 0x000e620008000800 */
[----:B------:R-:W-:Y:S01]  /*5620*/  UPLOP3.LUT UP4, UPT, UPT, UPT, UPT, 0x40, 0x4 ;  /* 0x000000000004789c */ /* 0x000fe20003f8e870 */
[----:B------:R-:W2:Y:S01]  /*5630*/  LDCU.64 UR24, c[0x0][0xc28] ;  /* 0x00018500ff1877ac */ /* 0x000ea20008000a00 */
[----:B------:R-:W-:-:S02]  /*5640*/  UISETP.NE.AND.EX UP6, UPT, UR31, URZ, UPT, UP6 ;  /* 0x000000ff1f00728c */ /* 0x000fc4000bfc5360 */
[----:B------:R-:W-:Y:S02]  /*5650*/  UPRMT UR38, UR23, 0x654, UR38 ;  /* 0x0000065417267896 */ /* 0x000fe40008000026 */
[----:B------:R-:W-:Y:S02]  /*5660*/  UPRMT UR37, URZ, 0x654, UR37 ;  /* 0x00000654ff257896 */ /* 0x000fe40008000025 */
[----:B------:R-:W-:Y:S02]  /*5670*/  UPRMT UR44, UR23, 0x654, UR28 ;  /* 0x00000654172c7896 */ /* 0x000fe4000800001c */
[----:B------:R-:W-:Y:S02]  /*5680*/  USHF.R.U32.HI UR47, URZ, UR33, UR47 ;  /* 0x00000021ff2f7299 */ /* 0x000fe4000801162f */
[----:B---3--:R-:W-:Y:S02]  /*5690*/  USHF.R.U32.HI UR45, URZ, UR50, UR45 ;  /* 0x00000032ff2d7299 */ /* 0x008fe4000801162d */
[----:B------:R-:W-:-:S02]  /*56a0*/  UISETP.NE.AND UP3, UPT, UR4, 0x1, UPT ;  /* 0x000000010400788c */ /* 0x000fc4000bf65270 */
[----:B------:R-:W-:Y:S02]  /*56b0*/  UISETP.NE.AND UP2, UPT, UR43, 0x1, UPT ;  /* 0x000000012b00788c */ /* 0x000fe4000bf45270 */
[----:B-1----:R-:W-:-:S11]  /*56c0*/  UISETP.NE.AND UP0, UPT, UR54, 0x1, UPT ;  /* 0x000000013600788c */ /* 0x002fd6000bf05270 */
.L_x_110:
[----:B------:R-:W-:Y:S04]  /*56d0*/  SHF.L.U32 R5, R8, 0x1f, RZ ;  /* 0x0000001f08057819 */ /* 0x000fe800000006ff */
[----:B------:R-:W1:Y:S02]  /*56e0*/  SYNCS.PHASECHK.TRANS64.TRYWAIT P0, [UR27+0x1d0], R5 ;  /* 0x0001d005ff0075a7 */ /* 0x000e64000800111b */
[----:B-1-3--:R-:W-:Y:S05]  /*56f0*/  @!P0 BRA `(.L_x_102) ;  /* 0x0000004800e08947 */ /* 0x00afea0003800000 */
.L_x_210:
[----:B-1----:R-:W1:Y:S01]  /*5700*/  LDS.128 R4, [UR27+0x210] ;  /* 0x0002101bff047984 */ /* 0x002e620008000c00 */
[----:B------:R-:W-:Y:S01]  /*5710*/  UISETP.GE.AND UP0, UPT, UR39, 0x1, UPT ;  /* 0x000000012700788c */ /* 0x000fe2000bf06270 */
[----:B------:R-:W-:Y:S01]  /*5720*/  @!PT LDS RZ, [RZ] ;  /* 0x00000000fffff984 */ /* 0x000fe20000000800 */
[----:B------:R-:W-:Y:S01]  /*5730*/  @!PT LDS RZ, [RZ] ;  /* 0x00000000fffff984 */ /* 0x000fe20000000800 */
[----:B------:R-:W-:Y:S01]  /*5740*/  @!PT LDS RZ, [RZ] ;  /* 0x00000000fffff984 */ /* 0x000fe20000000800 */
[----:B------:R-:W-:Y:S01]  /*5750*/  @!PT LDS RZ, [RZ] ;  /* 0x00000000fffff984 */ /* 0x000fe20000000800 */
[----:B------:R3:W-:Y:S06]  /*5760*/  MEMBAR.ALL.CTA ;  /* 0x0000000000007992 */ /* 0x0007ec0000008000 */
[----:B---3--:R-:W3:Y:S02]  /*5770*/  FENCE.VIEW.ASYNC.S ;  /* 0x00000000000073c6 */ /* 0x008ee40000000000 */
[----:B---3--:R-:W-:Y:S01]  /*5780*/  SYNCS.ARRIVE.TRANS64.RED.A1T0 RZ, [UR37], RZ ;  /* 0x000000ffffff79a7 */ /* 0x008fe20008100425 */
[----:B-1----:R-:W-:Y:S11]  /*5790*/  LOP3.LUT P0, RZ, R6, 0x1, RZ, 0xc0, !PT ;  /* 0x0000000106ff7812 */ /* 0x002ff6000780c0ff */
[----:B------:R-:W-:Y:S02]  /*57a0*/  @!UPT UIADD3 URZ, UPT, UPT, URZ, URZ, URZ ;  /* 0x000000fffffff290 */ /* 0x000fe4000fffe0ff */
[----:B------:R-:W-:Y:S01]  /*57b0*/  VOTEU.ANY UP2, P0 ;  /* 0x0000000000ff7886 */ /* 0x000fe20000040100 */
[----:B------:R-:W-:Y:S11]  /*57c0*/  PLOP3.LUT P0, PT, PT, PT, UP2, 0x80, 0x8 ;  /* 0x000000000008781c */ /* 0x000ff60003f0f028 */
[----:B------:R-:W-:Y:S02]  /*57d0*/  @!UPT UIADD3 URZ, UPT, UPT, URZ, URZ, URZ ;  /* 0x000000fffffff290 */ /* 0x000fe4000fffe0ff */
[----:B------:R-:W-:Y:S02]  /*57e0*/  @P0 MOV R2, R4 ;  /* 0x0000000400020202 */ /* 0x000fe40000000f00 */
[----:B------:R-:W-:Y:S02]  /*57f0*/  @P0 LOP3.LUT R0, R5, 0xffff, RZ, 0xc0, !PT ;  /* 0x0000ffff05000812 */ /* 0x000fe400078ec0ff */
[----:B------:R-:W-:Y:S02]  /*5800*/  @P0 R2UR UR5, R2 ;  /* 0x00000000020502ca */ /* 0x000fe400000e0000 */
[----:B------:R-:W-:Y:S11]  /*5810*/  @P0 R2UR UR4, R0 ;  /* 0x00000000000402ca */ /* 0x000ff600000e0000 */
[----:B------:R-:W-:Y:S02]  /*5820*/  @UP2 UMOV UR23, UR5 ;  /* 0x0000000500172c82 */ /* 0x000fe40008000000 */
[----:B------:R-:W-:Y:S01]  /*5830*/  @UP2 UMOV UR15, UR4 ;  /* 0x00000004000f2c82 */ /* 0x000fe20008000000 */
[----:B------:R-:W-:Y:S05]  /*5840*/  BRA.U !UP0, `(.L_x_103) ;  /* 0x0000000108c07547 */ /* 0x000fea000b800000 */
[----:B------:R-:W-:Y:S02]  /*5850*/  UP2UR UR14, UPR, URZ, 0x4 ;  /* 0x00000004ff0e7883 */ /* 0x000fe40008000000 */
[----:B------:R-:W-:Y:S02]  /*5860*/  UISETP.NE.AND UP2, UPT, UR34, 0x1, UPT ;  /* 0x000000012200788c */ /* 0x000fe4000bf45270 */
[----:B------:R-:W-:Y:S02]  /*5870*/  UIMAD.WIDE.U32 UR6, UR15, UR35, URZ ;  /* 0x000000230f0672a5 */ /* 0x000fe4000f8e00ff */
[----:B------:R-:W-:Y:S02]  /*5880*/  UIMAD.WIDE.U32 UR10, UR23, UR32, URZ ;  /* 0x00000020170a72a5 */ /* 0x000fe4000f8e00ff */
[----:B------:R-:W-:Y:S02]  /*5890*/  USEL UR4, UR29, UR45, !UP2 ;  /* 0x0000002d1d047287 */ /* 0x000fe4000d000000 */
[----:B------:R-:W-:Y:S02]  /*58a0*/  UISETP.NE.AND UP0, UPT, UR26, 0x1, UPT ;  /* 0x000000011a00788c */ /* 0x000fe4000bf05270 */
[----:B------:R-:W-:Y:S02]  /*58b0*/  UP2UR UR18, UPR, URZ, 0x2 ;  /* 0x00000002ff127883 */ /* 0x000fe40008000000 */
[----:B------:R-:W-:Y:S02]  /*58c0*/  UISETP.NE.AND UP1, UPT, UR39, 0x1, UPT ;  /* 0x000000012700788c */ /* 0x000fe4000bf25270 */
[----:B--2---:R-:W-:Y:S02]  /*58d0*/  UIMAD.WIDE.U32 UR12, UR4, UR24, URZ ;  /* 0x00000018040c72a5 */ /* 0x004fe4000f8e00ff */
[----:B------:R-:W-:Y:S01]  /*58e0*/  USEL UR9, UR36, UR47, !UP0 ;  /* 0x0000002f24097287 */ /* 0x000fe2000c000000 */
[----:B------:R-:W-:Y:S01]  /*58f0*/  UMOV UR6, UR7 ;  /* 0x0000000700067c82 */ /* 0x000fe20008000000 */
[----:B------:R-:W-:Y:S01]  /*5900*/  UMOV UR5, UR11 ;  /* 0x0000000b00057c82 */ /* 0x000fe20008000000 */
[----:B------:R-:W-:Y:S02]  /*5910*/  USHF.R.U32.HI UR7, URZ, UR50, UR6 ;  /* 0x00000032ff077299 */ /* 0x000fe40008011606 */
[----:B------:R-:W-:Y:S02]  /*5920*/  USHF.R.U32.HI UR6, URZ, UR33, UR5 ;  /* 0x00000021ff067299 */ /* 0x000fe40008011605 */
[----:B------:R-:W-:Y:S02]  /*5930*/  UIMAD.WIDE.U32 UR16, UR9, UR24, URZ ;  /* 0x00000018091072a5 */ /* 0x000fe4000f8e00ff */
[----:B------:R-:W-:Y:S02]  /*5940*/  USEL UR8, UR15, UR7, !UP2 ;  /* 0x000000070f087287 */ /* 0x000fe4000d000000 */
[----:B------:R-:W-:Y:S02]  /*5950*/  UISETP.NE.AND UP2, UPT, UR14, URZ, UPT ;  /* 0x000000ff0e00728c */ /* 0x000fe4000bf45270 */
[----:B------:R-:W-:Y:S01]  /*5960*/  UIMAD.WIDE.U32 UR10, UR8, UR24, URZ ;  /* 0x00000018080a72a5 */ /* 0x000fe2000f8e00ff */
[----:B------:R-:W-:Y:S02]  /*5970*/  UMOV UR5, UR13 ;  /* 0x0000000d00057c82 */ /* 0x000fe40008000000 */
[----:B------:R-:W-:Y:S03]  /*5980*/  @UP1 USHF.R.U32.HI UR4, URZ, UR25, UR5 ;  /* 0x00000019ff041299 */ /* 0x000fe60008011605 */
[----:B------:R-:W-:Y:S01]  /*5990*/  UMOV UR5, UR17 ;  /* 0x0000001100057c82 */ /* 0x000fe20008000000 */
[----:B------:R-:W-:Y:S02]  /*59a0*/  UIMAD UR4, UR39, UR4, URZ ;  /* 0x00000004270472a4 */ /* 0x000fe4000f8e02ff */
[----:B------:R-:W-:Y:S02]  /*59b0*/  @UP1 USHF.R.U32.HI UR9, URZ, UR25, UR5 ;  /* 0x00000019ff091299 */ /* 0x000fe40008011605 */
[----:B------:R-:W-:Y:S02]  /*59c0*/  USEL UR5, UR23, UR6, !UP0 ;  /* 0x0000000617057287 */ /* 0x000fe4000c000000 */
[----:B------:R-:W-:Y:S02]  /*59d0*/  UIMAD UR6, UR39, UR9, URZ ;  /* 0x00000009270672a4 */ /* 0x000fe4000f8e02ff */
[----:B------:R-:W-:Y:S03]  /*59e0*/  UISETP.GE.AND UP0, UPT, UR8, UR4, UPT ;  /* 0x000000040800728c */ /* 0x000fe6000bf06270 */
[----:B------:R-:W-:Y:S01]  /*59f0*/  UMOV UR4, UR11 ;  /* 0x0000000b00047c82 */ /* 0x000fe20008000000 */
[----:B------:R-:W-:Y:S02]  /*5a00*/  UISETP.GE.OR UP0, UPT, UR5, UR6, UP0 ;  /* 0x000000060500728c */ /* 0x000fe40008706670 */
[----:B------:R-:W-:Y:S02]  /*5a10*/  USHF.R.U32.HI UR4, URZ, UR25, UR4 ;  /* 0x00000019ff047299 */ /* 0x000fe40008011604 */
[----:B------:R-:W-:Y:S02]  /*5a20*/  UIMAD.WIDE.U32 UR6, UR5, UR24, URZ ;  /* 0x00000018050672a5 */ /* 0x000fe4000f8e00ff */
[----:B------:R-:W-:Y:S04]  /*5a30*/  USEL UR10, UR8, UR4, !UP1 ;  /* 0x00000004080a7287 */ /* 0x000fe8000c800000 */
[----:B------:R-:W-:Y:S01]  /*5a40*/  UIADD3 UR11, UPT, UPT, -UR10, URZ, URZ ;  /* 0x000000ff0a0b7290 */ /* 0x000fe2000fffe1ff */
[----:B------:R-:W-:Y:S01]  /*5a50*/  @!UP0 UMOV UR4, UR7 ;  /* 0x0000000700048c82 */ /* 0x000fe20008000000 */
[----:B------:R-:W-:Y:S02]  /*5a60*/  UIADD3 UR7, UPT, UPT, -UR8, URZ, URZ ;  /* 0x000000ff08077290 */ /* 0x000fe4000fffe1ff */
[----:B------:R-:W-:Y:S02]  /*5a70*/  @!UP0 USHF.R.U32.HI UR4, URZ, UR25, UR4 ;  /* 0x00000019ff048299 */ /* 0x000fe40008011604 */
[----:B------:R-:W-:Y:S02]  /*5a80*/  UIMAD UR6, UR39, UR11, UR8 ;  /* 0x0000000b270672a4 */ /* 0x000fe4000f8e0208 */
[----:B------:R-:W-:Y:S02]  /*5a90*/  @!UP0 USEL UR4, UR5, UR4, !UP1 ;  /* 0x0000000405048287 */ /* 0x000fe4000c800000 */
[----:B------:R-:W-:Y:S02]  /*5aa0*/  UISETP.NE.AND UP1, UPT, UR18, URZ, UPT ;  /* 0x000000ff1200728c */ /* 0x000fe4000bf25270 */
[----:B------:R-:W-:Y:S02]  /*5ab0*/  @!UP0 UIMAD UR6, UR9, UR6, UR4 ;  /* 0x00000006090682a4 */ /* 0x000fe4000f8e0204 */
[----:B------:R-:W-:Y:S02]  /*5ac0*/  @!UP0 UIADD3 UR9, UPT, UPT, UR10, -UR4, URZ ;  /* 0x800000040a098290 */ /* 0x000fe4000fffe0ff */
[----:B------:R-:W-:Y:S02]  /*5ad0*/  UIADD3 UR4, UPT, UPT, -UR5, URZ, URZ ;  /* 0x000000ff05047290 */ /* 0x000fe4000fffe1ff */
[----:B------:R-:W-:Y:S03]  /*5ae0*/  @!UP0 UIMAD UR8, UR9, UR39, UR5 ;  /* 0x00000027090882a4 */ /* 0x000fe6000f8e0205 */
[----:B------:R-:W-:Y:S01]  /*5af0*/  @!UP0 UMOV UR5, UR6 ;  /* 0x0000000600058c82 */ /* 0x000fe20008000000 */
[----:B------:R-:W-:Y:S02]  /*5b00*/  UIMAD UR6, UR26, UR4, UR23 ;  /* 0x000000041a0672a4 */ /* 0x000fe4000f8e0217 */
[----:B------:R-:W-:Y:S02]  /*5b10*/  UIMAD UR4, UR34, UR7, UR15 ;  /* 0x00000007220472a4 */ /* 0x000fe4000f8e020f */
[----:B------:R-:W-:Y:S02]  /*5b20*/  UIMAD UR23, UR5, UR26, UR6 ;  /* 0x0000001a051772a4 */ /* 0x000fe4000f8e0206 */
[----:B------:R-:W-:Y:S11]  /*5b30*/  UIMAD UR15, UR8, UR34, UR4 ;  /* 0x00000022080f72a4 */ /* 0x000ff6000f8e0204 */
[----:B------:R-:W-:Y:S01]  /*5b40*/  @!UPT UIADD3 URZ, UPT, UPT, URZ, URZ, URZ ;  /* 0x000000fffffff290 */ /* 0x000fe2000fffe0ff */
.L_x_103:
[----:B------:R-:W1:Y:S01]  /*5b50*/  @!UP3 LDCU.128 UR8, c[0x0][0xc10] ;  /* 0x00018200ff08b7ac */ /* 0x000e620008000c00 */
[----:B------:R-:W-:Y:S02]  /*5b60*/  ISETP.NE.U32.AND P1, PT, RZ, UR30, PT ;  /* 0x0000001eff007c0c */ /* 0x000fe4000bf25070 */
[----:B------:R-:W-:Y:S02]  /*5b70*/  SHF.L.U32 R9, R10, 0x1f, RZ ;  /* 0x0000001f0a097819 */ /* 0x000fe400000006ff */
[----:B------:R-:W-:Y:S01]  /*5b80*/  ISETP.NE.AND.EX P1, PT, RZ, UR31, PT, P1 ;  /* 0x0000001fff007c0c */ /* 0x000fe2000bf25310 */
[----:B------:R-:W3:Y:S01]  /*5b90*/  @!UP3 LDCU UR5, c[0x0][0xc0c] ;  /* 0x00018180ff05b7ac */ /* 0x000ee20008000800 */
[----:B------:R-:W-:Y:S02]  /*5ba0*/  USHF.L.U32 UR19, UR19, 0x7, URZ ;  /* 0x0000000713137899 */ /* 0x000fe400080006ff */
[----:B-1----:R-:W-:Y:S07]  /*5bb0*/  UIMAD.WIDE.U32 UR6, UR23, UR8, URZ ;  /* 0x00000008170672a5 */ /* 0x002fee000f8e00ff */
[----:B------:R-:W-:Y:S01]  /*5bc0*/  @!UP3 UMOV UR4, UR7 ;  /* 0x000000070004bc82 */ /* 0x000fe20008000000 */
[----:B---3--:R-:W-:Y:S02]  /*5bd0*/  @!UP3 UISETP.NE.AND UP0, UPT, UR5, 0x1, UPT ;  /* 0x000000010500b88c */ /* 0x008fe4000bf05270 */
[----:B------:R-:W-:Y:S02]  /*5be0*/  @!UP3 USHF.R.U32.HI UR4, URZ, UR9, UR4 ;  /* 0x00000009ff04b299 */ /* 0x000fe40008011604 */
[----:B------:R-:W-:Y:S02]  /*5bf0*/  UIMAD.WIDE.U32 UR6, UR15, UR11, URZ ;  /* 0x0000000b0f0672a5 */ /* 0x000fe4000f8e00ff */
[----:B------:R-:W-:Y:S02]  /*5c00*/  @!UP3 USEL UR8, UR23, UR4, !UP0 ;  /* 0x000000041708b287 */ /* 0x000fe4000c000000 */
[----:B------:R-:W-:Y:S03]  /*5c10*/  @!UP3 UISETP.NE.AND UP0, UPT, UR10, 0x1, UPT ;  /* 0x000000010a00b88c */ /* 0x000fe6000bf05270 */
[----:B------:R-:W-:Y:S02]  /*5c20*/  @!UP3 UMOV UR6, UR7 ;  /* 0x000000070006bc82 */ /* 0x000fe40008000000 */
[----:B------:R-:W1:Y:S02]  /*5c30*/  @!UP3 LDCU UR4, c[0x0][0xc20] ;  /* 0x00018400ff04b7ac */ /* 0x000e640008000800 */
[----:B-1----:R-:W-:Y:S04]  /*5c40*/  @!UP3 USHF.R.U32.HI UR6, URZ, UR4, UR6 ;  /* 0x00000004ff06b299 */ /* 0x002fe80008011606 */
[----:B------:R-:W-:Y:S04]  /*5c50*/  @!UP3 USEL UR6, UR15, UR6, !UP0 ;  /* 0x000000060f06b287 */ /* 0x000fe8000c000000 */
[----:B------:R-:W-:Y:S02]  /*5c60*/  @!UP3 UIADD3 UR4, UPT, UPT, -UR8, UR6, URZ ;  /* 0x000000060804b290 */ /* 0x000fe4000fffe1ff */
[----:B------:R-:W-:Y:S02]  /*5c70*/  @!UP3 UIADD3 UR6, UPT, UPT, UR8, -UR6, URZ ;  /* 0x800000060806b290 */ /* 0x000fe4000fffe0ff */
[----:B------:R-:W-:Y:S02]  /*5c80*/  @!UP3 UIMAD UR23, UR4, UR5, UR23 ;  /* 0x000000050417b2a4 */ /* 0x000fe4000f8e0217 */
[----:B------:R-:W-:Y:S01]  /*5c90*/  @!UP3 UIMAD UR15, UR6, UR10, UR15 ;  /* 0x0000000a060fb2a4 */ /* 0x000fe2000f8e020f */
[----:B------:R-:W-:Y:S11]  /*5ca0*/  BRA.U UP4, `(.L_x_104) ;  /* 0x0000000104107547 */ /* 0x000ff6000b800000 */
[----:B------:R-:W-:Y:S04]  /*5cb0*/  MOV R0, UR49 ;  /* 0x0000003100007c02 */ /* 0x000fe80008000f00 */
[----:B------:R-:W-:Y:S04]  /*5cc0*/  SHF.L.U32 R11, R0, 0x1f, RZ ;  /* 0x0000001f000b7819 */ /* 0x000fe800000006ff */
[----:B------:R-:W1:Y:S02]  /*5cd0*/  SYNCS.PHASECHK.TRANS64.TRYWAIT P2, [UR27+0x1c8], R11 ;  /* 0x0001c80bff0075a7 */ /* 0x000e64000804111b */
[----:B-1----:R-:W-:Y:S05]  /*5ce0*/  @!P2 BRA `(.L_x_105) ;  /* 0x00000044007ca947 */ /* 0x002fea0003800000 */
.L_x_104:
[----:B------:R-:W-:Y:S05]  /*5cf0*/  BRA.U !UP6, `(.L_x_106) ;  /* 0x000000010e387547 */ /* 0x000fea000b800000 */
[----:B------:R-:W-:Y:S01]  /*5d00*/  UPLOP3.LUT UP1, UPT, UPT, UPT, UP5, 0x80, 0x8 ;  /* 0x000000000008789c */ /* 0x000fe20003f2f050 */
[----:B-1----:R-:W-:Y:S01]  /*5d10*/  HFMA2 R0, -RZ, RZ, 0, 5.9604644775390625e-08 ;  /* 0x00000001ff007431 */ /* 0x002fe200000001ff */
[----:B------:R-:W1:Y:S01]  /*5d20*/  LDCU.64 UR8, c[0x0][0x358] ;  /* 0x00006b00ff0877ac */ /* 0x000e620008000a00 */
[----:B------:R-:W-:Y:S03]  /*5d30*/  IMAD.MOV.U32 R86, RZ, RZ, 0x1 ;  /* 0x00000001ff567424 */ /* 0x000fe600078e00ff */
[----:B------:R-:W-:Y:S05]  /*5d40*/  PLOP3.LUT P2, PT, PT, PT, UP1, 0x80, 0x8 ;  /* 0x000000000008781c */ /* 0x000fea0003f4f018 */
[----:B------:R-:W3:Y:S01]  /*5d50*/  @UP1 LDCU.64 UR4, c[0x0][0x988] ;  /* 0x00013100ff0417ac */ /* 0x000ee20008000a00 */
[----:B------:R-:W-:Y:S07]  /*5d60*/  @UP1 UIMAD UR6, UR46, UR30, URZ ;  /* 0x0000001e2e0612a4 */ /* 0x000fee000f8e02ff */
[----:B------:R-:W-:Y:S01]  /*5d70*/  @!P2 PRMT R86, R0, 0x7610, R86 ;  /* 0x000076100056a816 */ /* 0x000fe20000000056 */
[----:B---3--:R-:W-:Y:S06]  /*5d80*/  @UP1 UIMAD.WIDE UR4, UR6, 0x4, UR4 ;  /* 0x00000004060418a5 */ /* 0x008fec000f8e0204 */
[----:B------:R-:W-:Y:S01]  /*5d90*/  IMAD.U32 R14, RZ, RZ, UR4 ;  /* 0x00000004ff0e7e24 */ /* 0x000fe2000f8e00ff */
[----:B------:R-:W-:Y:S04]  /*5da0*/  MOV R15, UR5 ;  /* 0x00000005000f7c02 */ /* 0x000fe80008000f00 */
[----:B------:R-:W3:Y:S01]  /*5db0*/  @!UP1 LDCU UR4, c[0x0][0x980] ;  /* 0x00013000ff0497ac */ /* 0x000ee20008000800 */
[----:B-1---5:R4:W5:Y:S02]  /*5dc0*/  @P2 LDG.E R41, desc[UR8][R14.64] ;  /* 0x000000080e292981 */ /* 0x022964000c1e1900 */
[----:B---34-:R-:W-:Y:S07]  /*5dd0*/  @!P2 IMAD.U32 R41, RZ, RZ, UR4 ;  /* 0x00000004ff29ae24 */ /* 0x018fee000f8e00ff */
.L_x_106:
[----:B-----5:R-:W-:Y:S01]  /*5de0*/  @!P1 FSETP.EQ.AND P3, PT, R41, RZ, PT ;  /* 0x000000ff2900920b */ /* 0x020fe20003f62000 */
[----:B------:R-:W-:Y:S01]  /*5df0*/  @!UPT UIADD3 URZ, UPT, UPT, URZ, URZ, URZ ;  /* 0x000000fffffff290 */ /* 0x000fe2000fffe0ff */
[----:B------:R-:W-:Y:S11]  /*5e00*/  @!P1 BRA `(.L_x_107) ;  /* 0x0000000000149947 */ /* 0x000ff60003800000 */
[----:B------:R-:W-:Y:S02]  /*5e10*/  LOP3.LUT P1, RZ, R86, 0xff, RZ, 0xc0, !PT ;  /* 0x000000ff56ff7812 */ /* 0x000fe4000782c0ff */
[----:B------:R-:W-:Y:S04]  /*5e20*/  PLOP3.LUT P3, PT, PT, PT, UP1, 0x80, 0x8 ;  /* 0x000000000008781c */ /* 0x000fe80003f6f018 */
[----:B------:R-:W-:Y:S07]  /*5e30*/  PLOP3.LUT P3, PT, P3, PT, PT, 0x8, 0x80 ;  /* 0x000000000080781c */ /* 0x000fee0001f6e170 */
[----:B------:R-:W-:Y:S11]  /*5e40*/  @P1 FSETP.EQ.AND P3, PT, R41, RZ, PT ;  /* 0x000000ff2900120b */ /* 0x000ff60003f62000 */
[----:B------:R-:W-:Y:S02]  /*5e50*/  @!UPT UIADD3 URZ, UPT, UPT, URZ, URZ, URZ ;  /* 0x000000fffffff290 */ /* 0x000fe4000fffe0ff */
.L_x_107:
[----:B------:R-:W-:Y:S01]  /*5e60*/  USHF.L.U32 UR11, UR48, 0x6, URZ ;  /* 0x00000006300b7899 */ /* 0x000fe200080006ff */
[----:B------:R-:W3:Y:S01]  /*5e70*/  SYNCS.PHASECHK.TRANS64.TRYWAIT P1, [UR27+0x1b0], R9 ;  /* 0x0001b009ff0075a7 */ /* 0x000ee2000802111b */
[----:B------:R-:W-:Y:S02]  /*5e80*/  UISETP.NE.AND UP0, UPT, UR40, 0x1, UPT ;  /* 0x000000012800788c */ /* 0x000fe4000bf05270 */
[----:B------:R-:W-:Y:S01]  /*5e90*/  UIMAD.WIDE.U32 UR4, UR11, UR41, URZ ;  /* 0x000000290b0472a5 */ /* 0x000fe2000f8e00ff */
[----:B------:R-:W-:Y:S04]  /*5ea0*/  ELECT P2, URZ, PT ;  /* 0x0000000000ff782f */ /* 0x000fe80003840000 */
[----:B------:R-:W-:Y:S02]  /*5eb0*/  PLOP3.LUT P2, PT, P3, P2, PT, 0xf2, 0x2f ;  /* 0x00000000002f781c */ /* 0x000fe40001f45e72 */
[----:B------:R-:W-:Y:S02]  /*5ec0*/  UMOV UR4, UR5 ;  /* 0x0000000500047c82 */ /* 0x000fe40008000000 */
[----:B------:R-:W-:Y:S04]  /*5ed0*/  USHF.R.U32.HI UR4, URZ, UR42, UR4 ;  /* 0x0000002aff047299 */ /* 0x000fe80008011604 */
[----:B------:R-:W-:Y:S02]  /*5ee0*/  USEL UR12, UR11, UR4, !UP0 ;  /* 0x000000040b0c7287 */ /* 0x000fe4000c000000 */
[----:B------:R-:W-:Y:S02]  /*5ef0*/  UISETP.NE.AND UP0, UPT, UR43, 0x1, UPT ;  /* 0x000000012b00788c */ /* 0x000fe4000bf05270 */
[----:B------:R-:W-:Y:S02]  /*5f00*/  UIMAD.WIDE.U32 UR4, UR12, UR52, URZ ;  /* 0x000000340c0472a5 */ /* 0x000fe4000f8e00ff */
[----:B------:R-:W-:Y:S01]  /*5f10*/  UIADD3 UR6, UPT, UPT, -UR12, URZ, URZ ;  /* 0x000000ff0c067290 */ /* 0x000fe2000fffe1ff */
[----:B-1----:R-:W-:Y:S03]  /*5f20*/  @!P2 IMAD.MOV.U32 R0, RZ, 0x20, RZ ;  /* 0x00000020ff00a824 */ /* 0x002fe600078e00ff */
[----:B------:R-:W-:Y:S01]  /*5f30*/  UIMAD UR11, UR40, UR6, UR11 ;  /* 0x00000006280b72a4 */ /* 0x000fe2000f8e020b */
[----:B------:R-:W-:Y:S01]  /*5f40*/  @!P2 IMAD.MOV.U32 R0, RZ, 0x400, R0 ;  /* 0x00000400ff00a824 */ /* 0x000fe200078e0000 */
[----:B------:R-:W-:Y:S02]  /*5f50*/  UMOV UR4, UR5 ;  /* 0x0000000500047c82 */ /* 0x000fe40008000000 */
[----:B------:R-:W-:Y:S04]  /*5f60*/  USHF.R.U32.HI UR4, URZ, UR53, UR4 ;  /* 0x00000035ff047299 */ /* 0x000fe80008011604 */
[----:B------:R-:W-:Y:S02]  /*5f70*/  USEL UR13, UR12, UR4, !UP0 ;  /* 0x000000040c0d7287 */ /* 0x000fe4000c000000 */
[----:B------:R-:W-:Y:S02]  /*5f80*/  UISETP.NE.AND UP0, UPT, UR54, 0x1, UPT ;  /* 0x000000013600788c */ /* 0x000fe4000bf05270 */
[----:B------:R-:W-:Y:S07]  /*5f90*/  UIMAD.WIDE.U32 UR4, UR13, UR55, URZ ;  /* 0x000000370d0472a5 */ /* 0x000fee000f8e00ff */
[----:B------:R-:W-:Y:S02]  /*5fa0*/  UMOV UR4, UR5 ;  /* 0x0000000500047c82 */ /* 0x000fe40008000000 */
[----:B------:R-:W-:Y:S04]  /*5fb0*/  USHF.R.U32.HI UR4, URZ, UR51, UR4 ;  /* 0x00000033ff047299 */ /* 0x000fe80008011604 */
[----:B------:R-:W-:Y:S02]  /*5fc0*/  USEL UR14, UR13, UR4, !UP0 ;  /* 0x000000040d0e7287 */ /* 0x000fe4000c000000 */
[----:B------:R-:W-:Y:S02]  /*5fd0*/  UIADD3 UR4, UPT, UPT, -UR13, URZ, URZ ;  /* 0x000000ff0d047290 */ /* 0x000fe4000fffe1ff */
[----:B------:R-:W-:Y:S02]  /*5fe0*/  UIADD3 UR5, UPT, UPT, -UR14, URZ, URZ ;  /* 0x000000ff0e057290 */ /* 0x000fe4000fffe1ff */
[----:B------:R-:W-:Y:S02]  /*5ff0*/  UIMAD UR12, UR43, UR4, UR12 ;  /* 0x000000042b0c72a4 */ /* 0x000fe4000f8e020c */
[----:B------:R-:W-:Y:S01]  /*6000*/  UIMAD UR13, UR54, UR5, UR13 ;  /* 0x00000005360d72a4 */ /* 0x000fe2000f8e020d */
[----:B---3--:R-:W-:Y:S11]  /*6010*/  @!P1 BRA `(.L_x_108) ;  /* 0x0000004000c89947 */ /* 0x008ff60003800000 */
.L_x_213:
[----:B-1----:R-:W-:Y:S01]  /*6020*/  @!P2 IADD3 R2, P1, PT, R12, 0x680, RZ ;  /* 0x000006800c02a810 */ /* 0x002fe20007f3e0ff */
[----:B------:R-:W-:Y:S01]  /*6030*/  VOTEU.ALL UP0, P2 ;  /* 0x0000000000ff7886 */ /* 0x000fe20001000000 */
[----:B------:R-:W-:Y:S02]  /*6040*/  @!P2 R2UR UR6, R0 ;  /* 0x000000000006a2ca */ /* 0x000fe400000e0000 */
[----:B------:R-:W-:Y:S01]  /*6050*/  @!P2 R2UR UR5, R2 ;  /* 0x000000000205a2ca */ /* 0x000fe200000e0000 */
[----:B------:R-:W-:Y:S01]  /*6060*/  @!P2 IMAD.X R0, RZ, RZ, R13, P1 ;  /* 0x000000ffff00a224 */ /* 0x000fe200008e060d */
[----:B------:R-:W-:Y:S01]  /*6070*/  @!UP0 UIADD3 UR8, UPT, UPT, UR27, 0x300, URZ ;  /* 0x000003001b088890 */ /* 0x000fe2000fffe0ff */
[----:B------:R-:W-:Y:S01]  /*6080*/  @P0 SHF.R.U32.HI R4, RZ, 0x10, R5 ;  /* 0x00000010ff040819 */ /* 0x000fe20000011605 */
[----:B------:R-:W-:Y:S02]  /*6090*/  @!UP0 UIADD3 UR16, UPT, UPT, UR27, 0xb00, URZ ;  /* 0x00000b001b108890 */ /* 0x000fe4000fffe0ff */
[----:B------:R-:W-:Y:S01]  /*60a0*/  @!P2 R2UR UR4, R0 ;  /* 0x000000000004a2ca */ /* 0x000fe200000e0000 */
[----:B------:R-:W-:Y:S01]  /*60b0*/  @!UP0 UIADD3 UR7, UPT, UPT, UR19, 0x40, URZ ;  /* 0x0000004013078890 */ /* 0x000fe2000fffe0ff */
[----:B------:R-:W-:Y:S01]  /*60c0*/  @!P2 IMAD.MOV.U32 R0, RZ, RZ, 0x1000 ;  /* 0x00001000ff00a424 */ /* 0x000fe200078e00ff */
[----:B------:R-:W-:Y:S02]  /*60d0*/  @P0 R2UR UR46, R4 ;  /* 0x00000000042e02ca */ /* 0x000fe400000e0000 */
[----:B------:R-:W-:Y:S02]  /*60e0*/  @!UP0 UPRMT UR6, UR6, 0x5410, URZ ;  /* 0x0000541006068896 */ /* 0x000fe400080000ff */
[----:B------:R-:W-:Y:S01]  /*60f0*/  IMAD.U32 R14, RZ, RZ, UR5 ;  /* 0x00000005ff0e7e24 */ /* 0x000fe2000f8e00ff */
[----:B------:R-:W-:Y:S05]  /*6100*/  VOTEU.ALL UP0, P2 ;  /* 0x0000000000ff7886 */ /* 0x000fea0001000000 */
[----:B------:R-:W-:Y:S01]  /*6110*/  IMAD.U32 R15, RZ, RZ, UR4 ;  /* 0x00000004ff0f7e24 */ /* 0x000fe2000f8e00ff */
[----:B------:R-:W-:Y:S01]  /*6120*/  @!P2 R2UR UR4, R14 ;  /* 0x000000000e04a2ca */ /* 0x000fe200000e0000 */
[----:B------:R-:W-:Y:S01]  /*6130*/  @!UP0 UMOV UR9, UR28 ;  /* 0x0000001c00098c82 */ /* 0x000fe20008000000 */
[----:B------:R-:W-:Y:S02]  /*6140*/  @!UP0 UMOV UR10, UR19 ;  /* 0x00000013000a8c82 */ /* 0x000fe40008000000 */
[----:B------:R-:W-:Y:S11]  /*6150*/  @!P2 R2UR UR5, R15 ;  /* 0x000000000f05a2ca */ /* 0x000ff600000e0000 */
[----:B------:R-:W-:Y:S02]  /*6160*/  @!UPT UIADD3 URZ, UPT, UPT, URZ, URZ, URZ ;  /* 0x000000fffffff290 */ /* 0x000fe4000fffe0ff */
[----:B------:R1:W-:Y:S01]  /*6170*/  @!UP0 UTMALDG.5D.IM2COL [UR8], [UR4], UR6 ;  /* 0x00000008040083b4 */ /* 0x0003e20008060006 */
[----:B------:R-:W-:Y:S05]  /*6180*/  VOTEU.ALL UP0, P2 ;  /* 0x0000000000ff7886 */ /* 0x000fea0001000000 */
[----:B-1----:R-:W-:Y:S01]  /*6190*/  @!UP0 UMOV UR8, UR16 ;  /* 0x0000001000088c82 */ /* 0x002fe20008000000 */
[----:B------:R-:W-:Y:S01]  /*61a0*/  @!UP0 UMOV UR9, UR28 ;  /* 0x0000001c00098c82 */ /* 0x000fe20008000000 */
[----:B------:R-:W-:Y:S02]  /*61b0*/  @!UP0 UMOV UR10, UR7 ;  /* 0x00000007000a8c82 */ /* 0x000fe40008000000 */
[----:B------:R1:W-:Y:S01]  /*61c0*/  @!UP0 UTMALDG.5D.IM2COL [UR8], [UR4], UR6 ;  /* 0x00000008040083b4 */ /* 0x0003e20008060006 */
[----:B------:R1:W-:Y:S01]  /*61d0*/  @!P2 SYNCS.ARRIVE.TRANS64.RED.A0TR RZ, [UR27+0x1a0], R0 ;  /* 0x0001a000ffffa9a7 */ /* 0x0003e2000830041b */
[----:B------:R-:W-:Y:S01]  /*61e0*/  SYNCS.ARRIVE.TRANS64.RED.A1T0 RZ, [UR44], RZ ;  /* 0x000000ffffff79a7 */ /* 0x000fe2000810042c */
[----:B------:R-:W3:Y:S02]  /*61f0*/  SYNCS.PHASECHK.TRANS64.TRYWAIT P1, [UR27+0x1b8], R9 ;  /* 0x0001b809ff0075a7 */ /* 0x000ee4000802111b */
[----:B-1-3--:R-:W-:Y:S05]  /*6200*/  @!P1 BRA `(.L_x_109) ;  /* 0x0000004000649947 */ /* 0x00afea0003800000 */
.L_x_215:
[----:B------:R-:W-:Y:S01]  /*6210*/  UPLOP3.LUT UP4, UPT, UPT, UPT, UPT, 0x80, 0x8 ;  /* 0x000000000008789c */ /* 0x000fe20003f8f070 */
[----:B-1----:R-:W-:Y:S01]  /*6220*/  @!P2 IMAD.MOV.U32 R0, RZ, 0x20, RZ ;  /* 0x00000020ff00a824 */ /* 0x002fe200078e00ff */
[----:B------:R-:W-:Y:S01]  /*6230*/  @!P2 IADD3 R2, P0, PT, R12, 0x680, RZ ;  /* 0x000006800c02a810 */ /* 0x000fe20007f1e0ff */
[----:B------:R-:W-:Y:S01]  /*6240*/  UMOV UR20, UR12 ;  /* 0x0000000c00147c82 */ /* 0x000fe20008000000 */
[----:B------:R-:W-:Y:S01]  /*6250*/  VOTEU.ALL UP0, P2 ;  /* 0x0000000000ff7886 */ /* 0x000fe20001000000 */
[----:B------:R-:W-:Y:S01]  /*6260*/  @!P2 IMAD.MOV.U32 R0, RZ, 0x400, R0 ;  /* 0x00000400ff00a824 */ /* 0x000fe200078e0000 */
[----:B------:R-:W-:Y:S01]  /*6270*/  @!P2 R2UR UR5, R2 ;  /* 0x000000000205a2ca */ /* 0x000fe200000e0000 */
[----:B------:R-:W-:Y:S01]  /*6280*/  UMOV UR21, UR13 ;  /* 0x0000000d00157c82 */ /* 0x000fe20008000000 */
[----:B------:R-:W-:Y:S01]  /*6290*/  UMOV UR22, UR14 ;  /* 0x0000000e00167c82 */ /* 0x000fe20008000000 */
[----:B------:R-:W-:Y:S01]  /*62a0*/  @!UP0 UIADD3 UR18, UPT, UPT, UR19, 0x20, URZ ;  /* 0x0000002013128890 */ /* 0x000fe2000fffe0ff */
[----:B------:R-:W-:Y:S01]  /*62b0*/  @!P2 R2UR UR4, R0 ;  /* 0x000000000004a2ca */ /* 0x000fe200000e0000 */
[----:B------:R-:W-:Y:S01]  /*62c0*/  @!P2 IMAD.X R0, RZ, RZ, R13, P0 ;  /* 0x000000ffff00a224 */ /* 0x000fe200000e060d */
[----:B------:R-:W-:Y:S01]  /*62d0*/  @!UP0 UIADD3 UR16, UPT, UPT, UR27, 0x1300, URZ ;  /* 0x000013001b108890 */ /* 0x000fe2000fffe0ff */
[----:B------:R-:W-:Y:S01]  /*62e0*/  R2UR UR48, R88 ;  /* 0x00000000583072ca */ /* 0x000fe200000e0000 */
[----:B------:R-:W-:Y:S01]  /*62f0*/  @!UP0 UIADD3 UR17, UPT, UPT, UR27, 0x1a8, URZ ;  /* 0x000001a81b118890 */ /* 0x000fe2000fffe0ff */
[----:B------:R-:W-:Y:S01]  /*6300*/  R2UR UR7, R89 ;  /* 0x00000000590772ca */ /* 0x000fe200000e0000 */
[----:B------:R-:W-:Y:S01]  /*6310*/  @!UP0 UIADD3 UR10, UPT, UPT, UR19, 0x60, URZ ;  /* 0x00000060130a8890 */ /* 0x000fe2000fffe0ff */
[----:B------:R-:W-:Y:S01]  /*6320*/  LOP3.LUT R10, R10, 0x1, RZ, 0x3c, !PT ;  /* 0x000000010a0a7812 */ /* 0x000fe200078e3cff */
[----:B------:R-:W-:Y:S01]  /*6330*/  @!UP0 UIADD3 UR8, UPT, UPT, UR27, 0x1b00, URZ ;  /* 0x00001b001b088890 */ /* 0x000fe2000fffe0ff */
[----:B------:R-:W-:Y:S01]  /*6340*/  IMAD.U32 R4, RZ, RZ, UR5 ;  /* 0x00000005ff047e24 */ /* 0x000fe2000f8e00ff */
[----:B------:R-:W-:Y:S01]  /*6350*/  UMOV UR19, UR11 ;  /* 0x0000000b00137c82 */ /* 0x000fe20008000000 */
[----:B------:R-:W-:Y:S01]  /*6360*/  UMOV UR9, UR17 ;  /* 0x0000001100097c82 */ /* 0x000fe20008000000 */
[----:B------:R-:W-:Y:S01]  /*6370*/  LOP3.LUT R8, R8, 0x1, RZ, 0x3c, !PT ;  /* 0x0000000108087812 */ /* 0x000fe200078e3cff */
[----:B------:R-:W-:Y:S01]  /*6380*/  @!UP0 UPRMT UR6, UR4, 0x5410, URZ ;  /* 0x0000541004068896 */ /* 0x000fe200080000ff */
[----:B------:R-:W-:Y:S01]  /*6390*/  @!P2 R2UR UR4, R0 ;  /* 0x000000000004a2ca */ /* 0x000fe200000e0000 */
[----:B------:R-:W-:Y:S11]  /*63a0*/  VOTEU.ALL UP0, P2 ;  /* 0x0000000000ff7886 */ /* 0x000ff60001000000 */
[----:B------:R-:W-:Y:S01]  /*63b0*/  @!UPT UIADD3 URZ, UPT, UPT, URZ, URZ, URZ ;  /* 0x000000fffffff290 */ /* 0x000fe2000fffe0ff */
[----:B------:R-:W-:Y:S01]  /*63c0*/  IMAD.U32 R5, RZ, RZ, UR4 ;  /* 0x00000004ff057e24 */ /* 0x000fe2000f8e00ff */
[----:B------:R-:W-:Y:S04]  /*63d0*/  @!P2 R2UR UR4, R4 ;  /* 0x000000000404a2ca */ /* 0x000fe800000e0000 */
[----:B------:R-:W-:Y:S11]  /*63e0*/  @!P2 R2UR UR5, R5 ;  /* 0x000000000505a2ca */ /* 0x000ff600000e0000 */
[----:B------:R-:W-:Y:S02]  /*63f0*/  @!UPT UIADD3 URZ, UPT, UPT, URZ, URZ, URZ ;  /* 0x000000fffffff290 */ /* 0x000fe4000fffe0ff */
[----:B------:R1:W-:Y:S01]  /*6400*/  @!UP0 UTMALDG.5D.IM2COL [UR16], [UR4], UR6 ;  /* 0x00000010040083b4 */ /* 0x0003e20008060006 */
[----:B------:R-:W-:Y:S05]  /*6410*/  VOTEU.ALL UP0, P2 ;  /* 0x0000000000ff7886 */ /* 0x000fea0001000000 */
[----:B------:R3:W-:Y:S01]  /*6420*/  @!UP0 UTMALDG.5D.IM2COL [UR8], [UR4], UR6 ;  /* 0x00000008040083b4 */ /* 0x0007e20008060006 */
[----:B------:R3:W-:Y:S01]  /*6430*/  @!P2 SYNCS.ARRIVE.TRANS64.RED.A0TR RZ, [UR27+0x1a8], R3 ;  /* 0x0001a803ffffa9a7 */ /* 0x0007e2000830041b */
[----:B------:R-:W-:Y:S01]  /*6440*/  SYNCS.ARRIVE.TRANS64.RED.A1T0 RZ, [UR38], RZ ;  /* 0x000000ffffff79a7 */ /* 0x000fe20008100426 */
[----:B-1----:R-:W-:Y:S02]  /*6450*/  UIADD3 UR19, UPT, UPT, UR15, UR48, URZ ;  /* 0x000000300f137290 */ /* 0x002fe4000fffe0ff */
[----:B------:R-:W-:Y:S01]  /*6460*/  UIADD3 UR48, UPT, UPT, UR23, UR7, URZ ;  /* 0x0000000717307290 */ /* 0x000fe2000fffe0ff */
[----:B------:R-:W-:Y:S11]  /*6470*/  BRA.U UP2, `(.L_x_110) ;  /* 0xfffffff102947547 */ /* 0x000ff6000b83ffff */
[----:B---3--:R-:W-:-:S04]  /*6480*/  SHF.L.U32 R3, R10, 0x1f, RZ ;  /* 0x0000001f0a037819 */ /* 0x008fc800000006ff */
[----:B------:R-:W1:Y:S02]  /*6490*/  SYNCS.PHASECHK.TRANS64.TRYWAIT P0, [UR27+0x1b0], R3 ;  /* 0x0001b003ff0075a7 */ /* 0x000e64000800111b */
[----:B-1----:R-:W-:Y:S05]  /*64a0*/  @!P0 BRA `(.L_x_111) ;  /* 0x0000003c00d48947 */ /* 0x002fea0003800000 */
.L_x_217:
[----:B-1----:R-:W-:-:S07]  /*64b0*/  MOV R0, UR27 ;  /* 0x0000001b00007c02 */ /* 0x002fce0008000f00 */
.L_x_112:
[----:B-1----:R-:W-:-:S04]  /*64c0*/  SHF.L.U32 R3, R10, 0x1f, RZ ;  /* 0x0000001f0a037819 */ /* 0x002fc800000006ff */
[----:B------:R1:W3:Y:S03]  /*64d0*/  SYNCS.PHASECHK.TRANS64.TRYWAIT P0, [R0+URZ+0x1b8], R3 ;  /* 0x0001b803000075a7 */ /* 0x0002e600080011ff */
[----:B---3--:R-:W-:Y:S05]  /*64e0*/  @!P0 NANOSLEEP.SYNCS 0x989680 ;  /* 0x009896800000895d */ /* 0x008fea0003900000 */
[----:B------:R-:W3:Y:S02]  /*64f0*/  @!P0 SYNCS.PHASECHK.TRANS64 P0, [R0+URZ+0x1b8], R3 ;  /* 0x0001b803000085a7 */ /* 0x000ee400080010ff */
[----:B--23--:R-:W-:Y:S05]  /*6500*/  @P0 EXIT ;  /* 0x000000000000094d */ /* 0x00cfea0003800000 */
[----:B------:R-:W-:Y:S05]  /*6510*/  BRA `(.L_x_112) ;  /* 0xfffffffc00e87947 */ /* 0x000fea000383ffff */
.L_x_101:
[----:B------:R-:W-:-:S06]  /*6520*/  UISETP.GE.AND UP0, UPT, UR18, 0x4, UPT ;  /* 0x000000041200788c */ /* 0x000fcc000bf06270 */
[----:B------:R-:W-:-:S13]  /*6530*/  PLOP3.LUT P0, PT, PT, PT, UP0, 0x80, 0x8 ;  /* 0x000000000008781c */ /* 0x000fda0003f0f008 */
[----:B-1----:R-:W-:Y:S05]  /*6540*/  @!P0 EXIT ;  /* 0x000000000000894d */ /* 0x002fea0003800000 */
[----:B------:R-:W-:Y:S01]  /*6550*/  BAR.SYNC.DEFER_BLOCKING 0x6, 0xa0 ;  /* 0x0182800000007b1d */ /* 0x000fe20000010000 */
[----:B------:R-:W-:Y:S01]  /*6560*/  IMAD.SHL.U32 R73, R97, 0x20, RZ ;  /* 0x0000002061497824 */ /* 0x000fe200078e00ff */
[----:B------:R-:W-:Y:S01]  /*6570*/  CS2R R92, SRZ ;  /* 0x00000000005c7805 */ /* 0x000fe2000001ff00 */
[----:B------:R-:W-:Y:S02]  /*6580*/  IMAD.SHL.U32 R0, R87, 0x400, RZ ;  /* 0x0000040057007824 */ /* 0x000fe400078e00ff */
[----:B------:R-:W-:Y:S01]  /*6590*/  IMAD.SHL.U32 R4, R97, 0x4, RZ ;  /* 0x0000000461047824 */ /* 0x000fe200078e00ff */
[----:B------:R-:W-:Y:S02]  /*65a0*/  UMOV UR44, 0x400 ;  /* 0x00000400002c7882 */ /* 0x000fe40000000000 */
[----:B------:R-:W1:Y:S01]  /*65b0*/  LDC.64 R84, c[0x0][0x9b0] ;  /* 0x00026c00ff547b82 */ /* 0x000e620000000a00 */
[----:B------:R-:W-:Y:S01]  /*65c0*/  ULEA UR44, UR23, UR44, 0x18 ;  /* 0x0000002c172c7291 */ /* 0x000fe2000f8ec0ff */
[----:B------:R-:W-:Y:S01]  /*65d0*/  LOP3.LUT R95, R73, 0xb60, RZ, 0xc0, !PT ;  /* 0x00000b60495f7812 */ /* 0x000fe200078ec0ff */
[----:B------:R-:W-:Y:S01]  /*65e0*/  IMAD.U32 R37, R97, 0x10000, RZ ;  /* 0x0001000061257824 */ /* 0x000fe200078e00ff */
[----:B------:R-:W-:Y:S01]  /*65f0*/  LOP3.LUT R5, R73, 0x80, RZ, 0xc0, !PT ;  /* 0x0000008049057812 */ /* 0x000fe200078ec0ff */
[----:B------:R-:W-:Y:S01]  /*6600*/  UIADD3 UR4, UPT, UPT, UR44, 0x2300, URZ ;  /* 0x000023002c047890 */ /* 0x000fe2000fffe0ff */
[----:B------:R-:W-:Y:S01]  /*6610*/  LOP3.LUT R95, R95, 0x400, R0, 0xf8, !PT ;  /* 0x000004005f5f7812 */ /* 0x000fe200078ef800 */
[----:B------:R-:W-:Y:S01]  /*6620*/  IMAD.SHL.U32 R0, R87, 0x200000, RZ ;  /* 0x0020000057007824 */ /* 0x000fe200078e00ff */
[----:B------:R-:W2:Y:S01]  /*6630*/  LDC.64 R74, c[0x0][0x9a8] ;  /* 0x00026a00ff4a7b82 */ /* 0x000ea20000000a00 */
[----:B------:R-:W-:Y:S01]  /*6640*/  UIADD3 UR5, UPT, UPT, UR44, 0x300, URZ ;  /* 0x000003002c057890 */ /* 0x000fe2000fffe0ff */
[----:B------:R-:W-:Y:S01]  /*6650*/  LOP3.LUT R4, R5, 0x10, R4, 0xf8, !PT ;  /* 0x0000001005047812 */ /* 0x000fe200078ef804 */
[----:B------:R-:W-:Y:S01]  /*6660*/  IMAD.MOV.U32 R36, RZ, RZ, RZ ;  /* 0x000000ffff247224 */ /* 0x000fe200078e00ff */
[----:B------:R-:W-:Y:S01]  /*6670*/  LOP3.LUT R0, R0, 0x200000, RZ, 0xc0, !PT ;  /* 0x0020000000007812 */ /* 0x000fe200078ec0ff */
[----:B------:R-:W-:Y:S01]  /*6680*/  IMAD.MOV.U32 R94, RZ, RZ, RZ ;  /* 0x000000ffff5e7224 */ /* 0x000fe200078e00ff */
[----:B------:R-:W-:Y:S01]  /*6690*/  LOP3.LUT P0, RZ, R73, 0x80, RZ, 0xc0, !PT ;  /* 0x0000008049ff7812 */ /* 0x000fe2000780c0ff */
[----:B------:R-:W-:Y:S01]  /*66a0*/  IMAD.U32 R98, RZ, RZ, UR5 ;  /* 0x00000005ff627e24 */ /* 0x000fe2000f8e00ff */
[----:B------:R-:W-:Y:S01]  /*66b0*/  LOP3.LUT R37, R0, 0x400000, R37, 0xf8, !PT ;  /* 0x0040000000257812 */ /* 0x000fe200078ef825 */
[----:B------:R-:W3:Y:S01]  /*66c0*/  LDS R2, [UR44+0x220] ;  /* 0x0002202cff027984 */ /* 0x000ee20008000800 */
[----:B------:R-:W-:Y:S01]  /*66d0*/  P2R R0, PR, RZ, 0x1 ;  /* 0x00000001ff007803 */ /* 0x000fe20000000000 */
[----:B------:R-:W-:Y:S01]  /*66e0*/  IMAD.MOV.U32 R91, RZ, RZ, RZ ;  /* 0x000000ffff5b7224 */ /* 0x000fe200078e00ff */
[----:B------:R-:W-:Y:S01]  /*66f0*/  LOP3.LUT R95, R95, R4, RZ, 0xfc, !PT ;  /* 0x000000045f5f7212 */ /* 0x000fe200078efcff */
[----:B------:R-:W-:Y:S01]  /*6700*/  IMAD.U32 R96, RZ, RZ, UR4 ;  /* 0x00000004ff607e24 */ /* 0x000fe2000f8e00ff */
[----:B------:R-:W-:Y:S01]  /*6710*/  LOP3.LUT R97, R97, 0x60, RZ, 0xc0, !PT ;  /* 0x0000006061617812 */ /* 0x000fe200078ec0ff */
[----:B------:R-:W4:Y:S01]  /*6720*/  LDCU UR56, c[0x0][0x370] ;  /* 0x00006e00ff3877ac */ /* 0x000f220008000800 */
[----:B------:R-:W1:Y:S01]  /*6730*/  LDCU UR42, c[0x0][0xc0c] ;  /* 0x00018180ff2a77ac */ /* 0x000e620008000800 */
[----:B------:R-:W1:Y:S01]  /*6740*/  LDCU UR38, c[0x0][0xc30] ;  /* 0x00018600ff2677ac */ /* 0x000e620008000800 */
[----:B------:R-:W1:Y:S01]  /*6750*/  LDCU.64 UR50, c[0x0][0x988] ;  /* 0x00013100ff3277ac */ /* 0x000e620008000a00 */
[----:B------:R-:W1:Y:S01]  /*6760*/  LDCU.64 UR40, c[0x0][0xc28] ;  /* 0x00018500ff2877ac */ /* 0x000e620008000a00 */
[----:B------:R-:W1:Y:S01]  /*6770*/  LDCU.64 UR58, c[0x0][0x990] ;  /* 0x00013200ff3a77ac */ /* 0x000e620008000a00 */
[----:B------:R-:W1:Y:S01]  /*6780*/  LDCU.128 UR52, c[0x0][0xc10] ;  /* 0x00018200ff3477ac */ /* 0x000e620008000c00 */
[----:B------:R-:W1:Y:S01]  /*6790*/  LDCU.128 UR60, c[0x0][0xb80] ;  /* 0x00017000ff3c77ac */ /* 0x000e620008000c00 */
[----:B------:R-:W1:Y:S01]  /*67a0*/  LDCU UR49, c[0x0][0x374] ;  /* 0x00006e80ff3177ac */ /* 0x000e620008000800 */
[C---:B---3--:R-:W-:Y:S01]  /*67b0*/  VIADD R3, R2.reuse, 0x40 ;  /* 0x0000004002037836 */ /* 0x048fe20000000000 */
[----:B------:R-:W-:-:S04]  /*67c0*/  LOP3.LUT R2, R2, 0xffff, RZ, 0xc0, !PT ;  /* 0x0000ffff02027812 */ /* 0x000fc800078ec0ff */
[----:B------:R-:W-:-:S05]  /*67d0*/  LOP3.LUT R3, R3, 0xffff, RZ, 0xc0, !PT ;  /* 0x0000ffff03037812 */ /* 0x000fca00078ec0ff */
[----:B-12-4-:R3:W-:Y:S02]  /*67e0*/  STL.64 [R1], R2 ;  /* 0x0000000201007387 */ /* 0x0167e40000100a00 */
.L_x_139:
[----:B---3--:R-:W-:Y:S04]  /*67f0*/  SHF.L.U32 R3, R93, 0x1f, RZ ;  /* 0x0000001f5d037819 */ /* 0x008fe800000006ff */
[----:B-1----:R-:W1:Y:S02]  /*6800*/  SYNCS.PHASECHK.TRANS64.TRYWAIT P0, [UR44+0x1d0], R3 ;  /* 0x0001d003ff0075a7 */ /* 0x002e64000800112c */
[----:B-1----:R-:W-:Y:S05]  /*6810*/  @!P0 BRA `(.L_x_113) ;  /* 0x0000003c00108947 */ /* 0x002fea0003800000 */
.L_x_219:
[----:B------:R-:W-:Y:S01]  /*6820*/  LEA R2, R36, UR43, 0x2 ;  /* 0x0000002b24027c11 */ /* 0x000fe2000f8e10ff */
        /* <DEDUP_REMOVED lines=9> */
[----:B------:R-:W-:Y:S09]  /*68c0*/  UPRMT UR4, URZ, 0x654, UR4 ;  /* 0x00000654ff047896 */ /* 0x000ff20008000004 */
[----:B---3--:R-:W-:Y:S01]  /*68d0*/  SYNCS.ARRIVE.TRANS64.RED.A1T0 RZ, [UR4], RZ ;  /* 0x000000ffffff79a7 */ /* 0x008fe20008100404 */
[----:B------:R-:W5:Y:S01]  /*68e0*/  LDL R2, [R2] ;  /* 0x0000000002027983 */ /* 0x000f620000100800 */
[----:B--2---:R-:W-:Y:S11]  /*68f0*/  LOP3.LUT P0, RZ, R6, 0x1, RZ, 0xc0, !PT ;  /* 0x0000000106ff7812 */ /* 0x004ff6000780c0ff */
[----:B------:R-:W-:Y:S02]  /*6900*/  @!UPT UIADD3 URZ, UPT, UPT, URZ, URZ, URZ ;  /* 0x000000fffffff290 */ /* 0x000fe4000fffe0ff */
[----:B------:R-:W-:Y:S01]  /*6910*/  VOTEU.ANY UP1, P0 ;  /* 0x0000000000ff7886 */ /* 0x000fe20000020100 */
[----:B------:R-:W-:Y:S01]  /*6920*/  PLOP3.LUT P0, PT, PT, PT, UP1, 0x80, 0x8 ;  /* 0x000000000008781c */ /* 0x000fe20003f0f018 */
[----:B------:R-:W-:Y:S11]  /*6930*/  UP2UR UR47, UPR, URZ, 0x2 ;  /* 0x00000002ff2f7883 */ /* 0x000ff60008000000 */
[----:B------:R-:W-:Y:S01]  /*6940*/  @!UPT UIADD3 URZ, UPT, UPT, URZ, URZ, URZ ;  /* 0x000000fffffff290 */ /* 0x000fe2000fffe0ff */
[----:B-1----:R-:W-:Y:S02]  /*6950*/  @P0 MOV R3, R4 ;  /* 0x0000000400030202 */ /* 0x002fe40000000f00 */
[----:B------:R-:W-:Y:S02]  /*6960*/  @P0 LOP3.LUT R0, R5, 0xffff, RZ, 0xc0, !PT ;  /* 0x0000ffff05000812 */ /* 0x000fe400078ec0ff */
[----:B------:R-:W-:Y:S02]  /*6970*/  @P0 R2UR UR5, R3 ;  /* 0x00000000030502ca */ /* 0x000fe400000e0000 */
[----:B------:R-:W-:Y:S11]  /*6980*/  @P0 R2UR UR4, R0 ;  /* 0x00000000000402ca */ /* 0x000ff600000e0000 */
[----:B------:R-:W-:Y:S02]  /*6990*/  @UP1 UMOV UR37, UR5 ;  /* 0x0000000500251c82 */ /* 0x000fe40008000000 */
[----:B------:R-:W-:Y:S01]  /*69a0*/  @UP1 UMOV UR36, UR4 ;  /* 0x0000000400241c82 */ /* 0x000fe20008000000 */
[----:B------:R-:W-:Y:S05]  /*69b0*/  BRA.U !UP0, `(.L_x_114) ;  /* 0x0000000108cc7547 */ /* 0x000fea000b800000 */
[----:B------:R-:W1:Y:S01]  /*69c0*/  LDCU UR9, c[0x0][0xc20] ;  /* 0x00018400ff0977ac */ /* 0x000e620008000800 */
[----:B------:R-:W-:Y:S02]  /*69d0*/  UIMAD.WIDE.U32 UR4, UR49, UR55, URZ ;  /* 0x00000037310472a5 */ /* 0x000fe4000f8e00ff */
[----:B------:R-:W-:Y:S02]  /*69e0*/  UIMAD.WIDE.U32 UR6, UR56, UR52, URZ ;  /* 0x00000034380672a5 */ /* 0x000fe4000f8e00ff */
[----:B------:R-:W-:Y:S02]  /*69f0*/  UIMAD.WIDE.U32 UR10, UR36, UR55, URZ ;  /* 0x00000037240a72a5 */ /* 0x000fe4000f8e00ff */
[----:B------:R-:W-:Y:S02]  /*6a00*/  UISETP.NE.AND UP0, UPT, UR54, 0x1, UPT ;  /* 0x000000013600788c */ /* 0x000fe4000bf05270 */
[----:B------:R-:W-:Y:S02]  /*6a10*/  UISETP.NE.AND UP1, UPT, UR42, 0x1, UPT ;  /* 0x000000012a00788c */ /* 0x000fe4000bf25270 */
[----:B------:R-:W-:Y:S02]  /*6a20*/  UISETP.NE.AND UP2, UPT, UR39, 0x1, UPT ;  /* 0x000000012700788c */ /* 0x000fe4000bf45270 */
[----:B------:R-:W-:Y:S01]  /*6a30*/  UIMAD.WIDE.U32 UR12, UR37, UR52, URZ ;  /* 0x00000034250c72a5 */ /* 0x000fe2000f8e00ff */
[----:B------:R-:W-:Y:S01]  /*6a40*/  UMOV UR4, UR5 ;  /* 0x0000000500047c82 */ /* 0x000fe20008000000 */
[----:B------:R-:W-:Y:S01]  /*6a50*/  UMOV UR6, UR11 ;  /* 0x0000000b00067c82 */ /* 0x000fe20008000000 */
[----:B-1----:R-:W-:Y:S03]  /*6a60*/  USHF.R.U32.HI UR8, URZ, UR9, UR4 ;  /* 0x00000009ff087299 */ /* 0x002fe60008011604 */
[----:B------:R-:W-:Y:S02]  /*6a70*/  UMOV UR4, UR7 ;  /* 0x0000000700047c82 */ /* 0x000fe40008000000 */
[----:B------:R-:W-:Y:S02]  /*6a80*/  USHF.R.U32.HI UR5, URZ, UR53, UR4 ;  /* 0x00000035ff057299 */ /* 0x000fe40008011604 */
[----:B------:R-:W-:Y:S02]  /*6a90*/  USEL UR4, UR49, UR8, !UP0 ;  /* 0x0000000831047287 */ /* 0x000fe4000c000000 */
[----:B------:R-:W-:Y:S02]  /*6aa0*/  USHF.R.U32.HI UR8, URZ, UR9, UR6 ;  /* 0x00000009ff087299 */ /* 0x000fe40008011606 */
[----:B------:R-:W-:Y:S02]  /*6ab0*/  UIMAD.WIDE.U32 UR6, UR4, UR40, URZ ;  /* 0x00000028040672a5 */ /* 0x000fe4000f8e00ff */
[----:B------:R-:W-:Y:S02]  /*6ac0*/  USEL UR9, UR56, UR5, !UP1 ;  /* 0x0000000538097287 */ /* 0x000fe4000c800000 */
[----:B------:R-:W-:Y:S02]  /*6ad0*/  USEL UR8, UR36, UR8, !UP0 ;  /* 0x0000000824087287 */ /* 0x000fe4000c000000 */
[----:B------:R-:W-:Y:S01]  /*6ae0*/  UIMAD.WIDE.U32 UR10, UR9, UR40, URZ ;  /* 0x00000028090a72a5 */ /* 0x000fe2000f8e00ff */
[----:B------:R-:W-:Y:S01]  /*6af0*/  UMOV UR6, UR7 ;  /* 0x0000000700067c82 */ /* 0x000fe20008000000 */
[----:B------:R-:W-:Y:S01]  /*6b00*/  UMOV UR5, UR13 ;  /* 0x0000000d00057c82 */ /* 0x000fe20008000000 */
[----:B------:R-:W-:Y:S02]  /*6b10*/  @UP2 USHF.R.U32.HI UR4, URZ, UR41, UR6 ;  /* 0x00000029ff042299 */ /* 0x000fe40008011606 */
[----:B------:R-:W-:Y:S02]  /*6b20*/  USHF.R.U32.HI UR5, URZ, UR53, UR5 ;  /* 0x00000035ff057299 */ /* 0x000fe40008011605 */
[----:B------:R-:W-:Y:S02]  /*6b30*/  UIMAD UR4, UR39, UR4, URZ ;  /* 0x00000004270472a4 */ /* 0x000fe4000f8e02ff */
[----:B------:R-:W-:Y:S02]  /*6b40*/  USEL UR5, UR37, UR5, !UP1 ;  /* 0x0000000525057287 */ /* 0x000fe4000c800000 */
[----:B------:R-:W-:Y:S01]  /*6b50*/  UISETP.GE.AND UP0, UPT, UR8, UR4, UPT ;  /* 0x000000040800728c */ /* 0x000fe2000bf06270 */
[----:B------:R-:W-:Y:S01]  /*6b60*/  UMOV UR6, UR11 ;  /* 0x0000000b00067c82 */ /* 0x000fe20008000000 */
[----:B------:R-:W-:Y:S02]  /*6b70*/  UIMAD.WIDE.U32 UR10, UR8, UR40, URZ ;  /* 0x00000028080a72a5 */ /* 0x000fe4000f8e00ff */
[----:B------:R-:W-:Y:S04]  /*6b80*/  @UP2 USHF.R.U32.HI UR9, URZ, UR41, UR6 ;  /* 0x00000029ff092299 */ /* 0x000fe80008011606 */
[----:B------:R-:W-:Y:S01]  /*6b90*/  UIMAD UR6, UR39, UR9, URZ ;  /* 0x00000009270672a4 */ /* 0x000fe2000f8e02ff */
[----:B------:R-:W-:Y:S03]  /*6ba0*/  UMOV UR4, UR11 ;  /* 0x0000000b00047c82 */ /* 0x000fe60008000000 */
[----:B------:R-:W-:Y:S02]  /*6bb0*/  UISETP.GE.OR UP0, UPT, UR5, UR6, UP0 ;  /* 0x000000060500728c */ /* 0x000fe40008706670 */
[----:B------:R-:W-:Y:S02]  /*6bc0*/  USHF.R.U32.HI UR4, URZ, UR41, UR4 ;  /* 0x00000029ff047299 */ /* 0x000fe40008011604 */
[----:B------:R-:W-:Y:S02]  /*6bd0*/  UIMAD.WIDE.U32 UR6, UR5, UR40, URZ ;  /* 0x00000028050672a5 */ /* 0x000fe4000f8e00ff */
[----:B------:R-:W-:Y:S02]  /*6be0*/  USEL UR11, UR8, UR4, !UP2 ;  /* 0x00000004080b7287 */ /* 0x000fe4000d000000 */
[----:B------:R-:W-:Y:S02]  /*6bf0*/  UIADD3 UR6, UPT, UPT, -UR5, URZ, URZ ;  /* 0x000000ff05067290 */ /* 0x000fe4000fffe1ff */
[----:B------:R-:W-:Y:S02]  /*6c00*/  UIADD3 UR10, UPT, UPT, -UR11, URZ, URZ ;  /* 0x000000ff0b0a7290 */ /* 0x000fe4000fffe1ff */
[----:B------:R-:W-:Y:S02]  /*6c10*/  UIMAD UR6, UR42, UR6, UR37 ;  /* 0x000000062a0672a4 */ /* 0x000fe4000f8e0225 */
[----:B------:R-:W-:Y:S01]  /*6c20*/  UIMAD UR10, UR39, UR10, UR8 ;  /* 0x0000000a270a72a4 */ /* 0x000fe2000f8e0208 */
[----:B------:R-:W-:Y:S01]  /*6c30*/  @!UP0 UMOV UR4, UR7 ;  /* 0x0000000700048c82 */ /* 0x000fe20008000000 */
[----:B------:R-:W-:Y:S02]  /*6c40*/  UIADD3 UR7, UPT, UPT, -UR8, URZ, URZ ;  /* 0x000000ff08077290 */ /* 0x000fe4000fffe1ff */
[----:B------:R-:W-:Y:S04]  /*6c50*/  @!UP0 USHF.R.U32.HI UR4, URZ, UR41, UR4 ;  /* 0x00000029ff048299 */ /* 0x000fe80008011604 */
[----:B------:R-:W-:Y:S04]  /*6c60*/  @!UP0 USEL UR4, UR5, UR4, !UP2 ;  /* 0x0000000405048287 */ /* 0x000fe8000d000000 */
[----:B------:R-:W-:Y:S02]  /*6c70*/  @!UP0 UIMAD UR9, UR9, UR10, UR4 ;  /* 0x0000000a090982a4 */ /* 0x000fe4000f8e0204 */
[----:B------:R-:W-:Y:S02]  /*6c80*/  @!UP0 UIADD3 UR10, UPT, UPT, UR11, -UR4, URZ ;  /* 0x800000040b0a8290 */ /* 0x000fe4000fffe0ff */
[----:B------:R-:W-:Y:S02]  /*6c90*/  UIMAD UR4, UR54, UR7, UR36 ;  /* 0x00000007360472a4 */ /* 0x000fe4000f8e0224 */
[----:B------:R-:W-:Y:S03]  /*6ca0*/  @!UP0 UIMAD UR8, UR10, UR39, UR5 ;  /* 0x000000270a0882a4 */ /* 0x000fe6000f8e0205 */
[----:B------:R-:W-:Y:S02]  /*6cb0*/  @!UP0 UMOV UR5, UR9 ;  /* 0x0000000900058c82 */ /* 0x000fe40008000000 */
[----:B------:R-:W-:Y:S02]  /*6cc0*/  UIMAD UR37, UR5, UR42, UR6 ;  /* 0x0000002a052572a4 */ /* 0x000fe4000f8e0206 */
[----:B------:R-:W-:Y:S11]  /*6cd0*/  UIMAD UR36, UR8, UR54, UR4 ;  /* 0x00000036082472a4 */ /* 0x000ff6000f8e0204 */
[----:B------:R-:W-:Y:S01]  /*6ce0*/  @!UPT UIADD3 URZ, UPT, UPT, URZ, URZ, URZ ;  /* 0x000000fffffff290 */ /* 0x000fe2000fffe0ff */
.L_x_114:
[----:B------:R-:W-:Y:S01]  /*6cf0*/  UISETP.NE.AND UP0, UPT, UR38, 0x1, UPT ;  /* 0x000000012600788c */ /* 0x000fe2000bf05270 */
[----:B------:R-:W-:Y:S01]  /*6d00*/  @P0 SHF.R.U32.HI R4, RZ, 0x10, R5 ;  /* 0x00000010ff040819 */ /* 0x000fe20000011605 */
[----:B------:R-:W-:Y:S02]  /*6d10*/  UIADD3 UR11, UPT, UPT, UR44, 0x300, URZ ;  /* 0x000003002c0b7890 */ /* 0x000fe4000fffe0ff */
[----:B------:R-:W-:Y:S01]  /*6d20*/  USHF.L.U32 UR45, UR19, 0x7, URZ ;  /* 0x00000007132d7899 */ /* 0x000fe200080006ff */
[----:B------:R-:W-:Y:S06]  /*6d30*/  @P0 R2UR UR57, R4 ;  /* 0x00000000043902ca */ /* 0x000fec00000e0000 */
[----:B------:R-:W1:Y:S01]  /*6d40*/  @!UP0 LDCU.128 UR12, c[0x0][0xc10] ;  /* 0x00018200ff0c87ac */ /* 0x000e620008000c00 */
[----:B------:R-:W2:Y:S01]  /*6d50*/  @!UP0 LDCU UR5, c[0x0][0xc0c] ;  /* 0x00018180ff0587ac */ /* 0x000ea20008000800 */
[----:B------:R-:W3:Y:S01]  /*6d60*/  @!UP0 LDCU UR10, c[0x0][0xc20] ;  /* 0x00018400ff0a87ac */ /* 0x000ee20008000800 */
[----:B-1----:R-:W-:Y:S02]  /*6d70*/  UIMAD.WIDE.U32 UR8, UR37, UR12, URZ ;  /* 0x0000000c250872a5 */ /* 0x002fe4000f8e00ff */
[----:B------:R-:W-:Y:S02]  /*6d80*/  UIMAD.WIDE.U32 UR6, UR36, UR15, URZ ;  /* 0x0000000f240672a5 */ /* 0x000fe4000f8e00ff */
[----:B------:R-:W-:Y:S03]  /*6d90*/  @!UP0 UISETP.NE.AND UP1, UPT, UR14, 0x1, UPT ;  /* 0x000000010e00888c */ /* 0x000fe6000bf25270 */
[----:B------:R-:W-:Y:S01]  /*6da0*/  @!UP0 UMOV UR4, UR9 ;  /* 0x0000000900048c82 */ /* 0x000fe20008000000 */
[----:B--2---:R-:W-:Y:S02]  /*6db0*/  @!UP0 UISETP.NE.AND UP2, UPT, UR5, 0x1, UPT ;  /* 0x000000010500888c */ /* 0x004fe4000bf45270 */
[----:B------:R-:W-:Y:S01]  /*6dc0*/  @!UP0 USHF.R.U32.HI UR4, URZ, UR13, UR4 ;  /* 0x0000000dff048299 */ /* 0x000fe20008011604 */
[----:B------:R-:W-:Y:S02]  /*6dd0*/  @!UP0 UMOV UR6, UR7 ;  /* 0x0000000700068c82 */ /* 0x000fe40008000000 */
[----:B---3--:R-:W-:Y:S02]  /*6de0*/  @!UP0 USHF.R.U32.HI UR6, URZ, UR10, UR6 ;  /* 0x0000000aff068299 */ /* 0x008fe40008011606 */
[----:B------:R-:W-:Y:S02]  /*6df0*/  @!UP0 USEL UR7, UR37, UR4, !UP2 ;  /* 0x0000000425078287 */ /* 0x000fe4000d000000 */
[----:B------:R-:W-:Y:S04]  /*6e00*/  @!UP0 USEL UR6, UR36, UR6, !UP1 ;  /* 0x0000000624068287 */ /* 0x000fe8000c800000 */
[----:B------:R-:W-:Y:S02]  /*6e10*/  @!UP0 UIADD3 UR4, UPT, UPT, -UR7, UR6, URZ ;  /* 0x0000000607048290 */ /* 0x000fe4000fffe1ff */
[----:B------:R-:W-:Y:S02]  /*6e20*/  @!UP0 UIADD3 UR6, UPT, UPT, UR7, -UR6, URZ ;  /* 0x8000000607068290 */ /* 0x000fe4000fffe0ff */
[----:B------:R-:W-:Y:S02]  /*6e30*/  @!UP0 UIMAD UR37, UR4, UR5, UR37 ;  /* 0x00000005042582a4 */ /* 0x000fe4000f8e0225 */
[----:B------:R-:W-:Y:S02]  /*6e40*/  @!UP0 UIMAD UR36, UR6, UR14, UR36 ;  /* 0x0000000e062482a4 */ /* 0x000fe4000f8e0224 */
[----:B------:R-:W-:Y:S09]  /*6e50*/  ULOP3.LUT UP0, URZ, UR11, 0x90, URZ, 0xc0, !UPT ;  /* 0x000000900bff7892 */ /* 0x000ff2000f80c0ff */
[----:B------:R-:W-:Y:S05]  /*6e60*/  BRA.U !UP0, `(.L_x_115) ;  /* 0x0000000108407547 */ /* 0x000fea000b800000 */
[----:B------:R-:W1:Y:S01]  /*6e70*/  LDCU.64 UR8, c[0x4][0x80] ;  /* 0x01001000ff0877ac */ /* 0x000e620008000a00 */
[----:B------:R-:W-:Y:S01]  /*6e80*/  MOV R15, 0x0 ;  /* 0x00000000000f7802 */ /* 0x000fe20000000f00 */
[----:B------:R-:W-:Y:S02]  /*6e90*/  HFMA2 R12, -RZ, RZ, 0, 5.9604644775390625e-08 ;  /* 0x00000001ff0c7431 */ /* 0x000fe400000001ff */
[----:B------:R-:W-:Y:S02]  /*6ea0*/  IMAD.MOV.U32 R8, RZ, RZ, 0x70 ;  /* 0x00000070ff087424 */ /* 0x000fe400078e00ff */
[----:B------:R-:W-:Y:S01]  /*6eb0*/  IMAD.MOV.U32 R13, RZ, RZ, RZ ;  /* 0x000000ffff0d7224 */ /* 0x000fe200078e00ff */
[----:B------:R-:W2:Y:S01]  /*6ec0*/  LDCU.64 UR6, c[0x4][0x88] ;  /* 0x01001100ff0677ac */ /* 0x000ea20008000a00 */
[----:B------:R-:W3:Y:S01]  /*6ed0*/  LDC.64 R14, c[0x4][R15] ;  /* 0x010000000f0e7b82 */ /* 0x000ee20000000a00 */
[----:B------:R-:W4:Y:S01]  /*6ee0*/  LDCU.64 UR4, c[0x4][0x8] ;  /* 0x01000100ff0477ac */ /* 0x000f220008000a00 */
[----:B-1----:R-:W-:Y:S01]  /*6ef0*/  MOV R5, UR9 ;  /* 0x0000000900057c02 */ /* 0x002fe20008000f00 */
[----:B------:R-:W-:Y:S01]  /*6f00*/  IMAD.U32 R4, RZ, RZ, UR8 ;  /* 0x00000008ff047e24 */ /* 0x000fe2000f8e00ff */
[----:B--2---:R-:W-:Y:S01]  /*6f10*/  MOV R7, UR7 ;  /* 0x0000000700077c02 */ /* 0x004fe20008000f00 */
[----:B------:R-:W-:Y:S01]  /*6f20*/  IMAD.U32 R6, RZ, RZ, UR6 ;  /* 0x00000006ff067e24 */ /* 0x000fe2000f8e00ff */
[----:B----4-:R-:W-:Y:S01]  /*6f30*/  MOV R11, UR5 ;  /* 0x00000005000b7c02 */ /* 0x010fe20008000f00 */
[----:B------:R-:W-:Y:S02]  /*6f40*/  IMAD.U32 R10, RZ, RZ, UR4 ;  /* 0x00000004ff0a7e24 */ /* 0x000fe4000f8e00ff */
[----:B------:R-:W-:Y:S07]  /*6f50*/  LEPC R20, `(.L_x_115) ;  /* 0x000000001014794e */ /* 0x000fee0000000000 */
[----:B---3-5:R-:W-:Y:S05]  /*6f60*/  CALL.ABS.NOINC R14 ;  /* 0x000000000e007343 */ /* 0x028fea0003c00000 */
.L_x_115:
[----:B------:R-:W-:Y:S01]  /*6f70*/  LOP3.LUT P0, RZ, R96, 0x90, RZ, 0xc0, !PT ;  /* 0x0000009060ff7812 */ /* 0x000fe2000780c0ff */
[----:B------:R-:W-:Y:S11]  /*6f80*/  BSSY.RECONVERGENT B6, `(.L_x_116) ;  /* 0x0000013000067945 */ /* 0x000ff60003800200 */
[----:B------:R-:W-:Y:S01]  /*6f90*/  @!UPT UIADD3 URZ, UPT, UPT, URZ, URZ, URZ ;  /* 0x000000fffffff290 */ /* 0x000fe2000fffe0ff */
[----:B------:R-:W-:Y:S05]  /*6fa0*/  @!P0 BRA `(.L_x_117) ;  /* 0x0000000000408947 */ /* 0x000fea0003800000 */
        /* <DEDUP_REMOVED lines=16> */
.L_x_117:
[----:B------:R-:W-:Y:S05]  /*70b0*/  BSYNC.RECONVERGENT B6 ;  /* 0x0000000000067941 */ /* 0x000fea0003800200 */
.L_x_116:
[----:B------:R-:W-:Y:S01]  /*70c0*/  R2UR UR4, R90 ;  /* 0x000000005a0472ca */ /* 0x000fe200000e0000 */
[----:B------:R-:W-:Y:S01]  /*70d0*/  UISETP.NE.U32.AND UP0, UPT, UR58, URZ, UPT ;  /* 0x000000ff3a00728c */ /* 0x000fe2000bf05070 */
[----:B------:R-:W-:Y:S02]  /*70e0*/  ISETP.NE.U32.AND P4, PT, R84, RZ, PT ;  /* 0x000000ff5400720c */ /* 0x000fe40003f85070 */
[----:B------:R-:W-:Y:S01]  /*70f0*/  ISETP.NE.U32.AND P2, PT, RZ, UR50, PT ;  /* 0x00000032ff007c0c */ /* 0x000fe2000bf45070 */
[----:B------:R-:W-:Y:S01]  /*7100*/  UISETP.NE.AND.EX UP1, UPT, UR59, URZ, UPT, UP0 ;  /* 0x000000ff3b00728c */ /* 0x000fe2000bf25300 */
[----:B------:R-:W-:Y:S01]  /*7110*/  ISETP.NE.AND.EX P4, PT, R85, RZ, PT, P4 ;  /* 0x000000ff5500720c */ /* 0x000fe20003f85340 */
[----:B------:R-:W-:Y:S01]  /*7120*/  UPLOP3.LUT UP0, UPT, UPT, UPT, UPT, 0x40, 0x4 ;  /* 0x000000000004789c */ /* 0x000fe20003f0e870 */
[----:B------:R-:W-:Y:S05]  /*7130*/  ISETP.NE.AND.EX P2, PT, RZ, UR51, PT, P2 ;  /* 0x00000033ff007c0c */ /* 0x000fea000bf45320 */
[----:B------:R-:W-:Y:S06]  /*7140*/  UISETP.NE.AND UP2, UPT, UR4, URZ, UPT ;  /* 0x000000ff0400728c */ /* 0x000fec000bf45270 */
[----:B------:R-:W-:Y:S05]  /*7150*/  PLOP3.LUT P1, PT, PT, PT, UP2, 0x80, 0x8 ;  /* 0x000000000008781c */ /* 0x000fea0003f2f028 */
[----:B------:R-:W-:Y:S06]  /*7160*/  @UP2 UPLOP3.LUT UP0, UPT, UPT, UPT, UP1, 0x80, 0x8 ;  /* 0x000000000008289c */ /* 0x000fec0003f0f010 */
[----:B------:R-:W-:Y:S01]  /*7170*/  PLOP3.LUT P0, PT, PT, PT, UP0, 0x80, 0x8 ;  /* 0x000000000008781c */ /* 0x000fe20003f0f008 */
[----:B------:R-:W-:Y:S01]  /*7180*/  @!UPT UIADD3 URZ, UPT, UPT, URZ, URZ, URZ ;  /* 0x000000fffffff290 */ /* 0x000fe2000fffe0ff */
[----:B------:R-:W-:Y:S11]  /*7190*/  BRA.U !UP1, `(.L_x_118) ;  /* 0x00000001093c7547 */ /* 0x000ff6000b800000 */
[----:B------:R-:W-:Y:S01]  /*71a0*/  UISETP.NE.U32.AND UP0, UPT, UR50, URZ, UPT ;  /* 0x000000ff3200728c */ /* 0x000fe2000bf05070 */
[----:B------:R-:W-:Y:S01]  /*71b0*/  HFMA2 R0, -RZ, RZ, 0, 5.9604644775390625e-08 ;  /* 0x00000001ff007431 */ /* 0x000fe200000001ff */
[----:B------:R-:W1:Y:S01]  /*71c0*/  LDCU.64 UR8, c[0x0][0x358] ;  /* 0x00006b00ff0877ac */ /* 0x000e620008000a00 */
[----:B------:R-:W-:Y:S01]  /*71d0*/  IMAD.MOV.U32 R86, RZ, RZ, 0x1 ;  /* 0x00000001ff567424 */ /* 0x000fe200078e00ff */
[----:B------:R-:W-:Y:S06]  /*71e0*/  UISETP.NE.AND.EX UP0, UPT, UR51, URZ, UPT, UP0 ;  /* 0x000000ff3300728c */ /* 0x000fec000bf05300 */
[----:B------:R-:W-:Y:S05]  /*71f0*/  PLOP3.LUT P3, PT, PT, PT, UP0, 0x80, 0x8 ;  /* 0x000000000008781c */ /* 0x000fea0003f6f008 */
[----:B------:R-:W2:Y:S01]  /*7200*/  @UP0 LDCU.64 UR4, c[0x0][0x988] ;  /* 0x00013100ff0407ac */ /* 0x000ea20008000a00 */
[----:B------:R-:W-:Y:S07]  /*7210*/  @UP0 UIMAD UR6, UR46, UR58, URZ ;  /* 0x0000003a2e0602a4 */ /* 0x000fee000f8e02ff */
[----:B------:R-:W-:Y:S01]  /*7220*/  @!P3 PRMT R86, R0, 0x7610, R86 ;  /* 0x000076100056b816 */ /* 0x000fe20000000056 */
[----:B--2---:R-:W-:Y:S06]  /*7230*/  @UP0 UIMAD.WIDE UR4, UR6, 0x4, UR4 ;  /* 0x00000004060408a5 */ /* 0x004fec000f8e0204 */
[----:B------:R-:W-:Y:S01]  /*7240*/  IMAD.U32 R4, RZ, RZ, UR4 ;  /* 0x00000004ff047e24 */ /* 0x000fe2000f8e00ff */
[----:B------:R-:W-:Y:S04]  /*7250*/  MOV R5, UR5 ;  /* 0x0000000500057c02 */ /* 0x000fe80008000f00 */
[----:B------:R-:W2:Y:S01]  /*7260*/  @!UP0 LDCU UR4, c[0x0][0x980] ;  /* 0x00013000ff0487ac */ /* 0x000ea20008000800 */
[----:B-1---5:R1:W5:Y:S02]  /*7270*/  @P3 LDG.E R41, desc[UR8][R4.64] ;  /* 0x0000000804293981 */ /* 0x022364000c1e1900 */
[----:B-12---:R-:W-:Y:S02]  /*7280*/  @!P3 IMAD.U32 R41, RZ, RZ, UR4 ;  /* 0x00000004ff29be24 */ /* 0x006fe4000f8e00ff */
.L_x_118:
[----:B------:R-:W-:Y:S05]  /*7290*/  @!P4 BRA `(.L_x_119) ;  /* 0x000000000024c947 */ /* 0x000fea0003800000 */
[----:B------:R-:W-:Y:S01]  /*72a0*/  ISETP.NE.U32.AND P3, PT, R74, RZ, PT ;  /* 0x000000ff4a00720c */ /* 0x000fe20003f65070 */
[----:B------:R-:W1:Y:S03]  /*72b0*/  LDCU.64 UR4, c[0x0][0x358] ;  /* 0x00006b00ff0477ac */ /* 0x000e660008000a00 */
[----:B------:R-:W-:Y:S11]  /*72c0*/  ISETP.NE.AND.EX P3, PT, R75, RZ, PT, P3 ;  /* 0x000000ff4b00720c */ /* 0x000ff60003f65330 */
[----:B------:R-:W-:Y:S02]  /*72d0*/  @!UPT UIADD3 URZ, UPT, UPT, URZ, URZ, URZ ;  /* 0x000000fffffff290 */ /* 0x000fe4000fffe0ff */
[----:B------:R-:W2:Y:S01]  /*72e0*/  @P3 LDC.64 R4, c[0x0][0x9a8] ;  /* 0x00026a00ff043b82 */ /* 0x000ea20000000a00 */
[----:B------:R-:W-:Y:S04]  /*72f0*/  @P3 IMAD R0, R84, UR46, RZ ;  /* 0x0000002e54003c24 */ /* 0x000fe8000f8e02ff */
[----:B--2---:R-:W-:Y:S05]  /*7300*/  @P3 IMAD.WIDE R4, R0, 0x4, R4 ;  /* 0x0000000400043825 */ /* 0x004fea00078e0204 */
[----:B-1---5:R1:W5:Y:S02]  /*7310*/  @P3 LDG.E R38, desc[UR4][R4.64] ;  /* 0x0000000404263981 */ /* 0x022364000c1e1900 */
[----:B-1----:R-:W2:Y:S02]  /*7320*/  @!P3 LDC R38, c[0x0][0x9a0] ;  /* 0x00026800ff26bb82 */ /* 0x002ea40000000800 */
.L_x_119:
[----:B-----5:R-:W-:Y:S01]  /*7330*/  FSETP.NEU.AND P4, PT, R41, RZ, PT ;  /* 0x000000ff2900720b */ /* 0x020fe20003f8d000 */
[----:B------:R-:W1:Y:S01]  /*7340*/  LDCU.128 UR12, c[0x0][0xb90] ;  /* 0x00017200ff0c77ac */ /* 0x000e620008000c00 */
[----:B------:R-:W-:Y:S01]  /*7350*/  SEL R6, RZ, 0xffffffff, P2 ;  /* 0xffffffffff067807 */ /* 0x000fe20001000000 */
[----:B------:R-:W-:Y:S01]  /*7360*/  BSSY B1, `(.L_x_120) ;  /* 0x000005b000017945 */ /* 0x000fe20003800000 */
[----:B------:R-:W-:Y:S01]  /*7370*/  LOP3.LUT P3, RZ, R86, 0xff, RZ, 0xc0, !PT ;  /* 0x000000ff56ff7812 */ /* 0x000fe2000786c0ff */
[----:B------:R-:W-:Y:S01]  /*7380*/  IMAD.MOV.U32 R109, RZ, RZ, 0x1 ;  /* 0x00000001ff6d7424 */ /* 0x000fe200078e00ff */
[----:B------:R-:W-:Y:S01]  /*7390*/  @P1 SEL R3, RZ, 0xffffffff, P4 ;  /* 0xffffffffff031807 */ /* 0x000fe20002000000 */
[----:B------:R-:W-:Y:S01]  /*73a0*/  IMAD.IADD R39, R37, 0x1, R2 ;  /* 0x0000000125277824 */ /* 0x000fe200078e0202 */
[----:B------:R-:W-:Y:S01]  /*73b0*/  LEA R0, R92, UR44, 0x3 ;  /* 0x0000002c5c007c11 */ /* 0x000fe2000f8e18ff */
[----:B------:R-:W-:Y:S01]  /*73c0*/  USHF.L.U32 UR8, UR48, 0x6, URZ ;  /* 0x0000000630087899 */ /* 0x000fe200080006ff */
[----:B------:R-:W-:Y:S01]  /*73d0*/  @P0 SEL R3, R6, R3, !P3 ;  /* 0x0000000306030207 */ /* 0x000fe20005800000 */
[----:B------:R-:W-:Y:S01]  /*73e0*/  UISETP.NE.AND UP0, UPT, UR60, 0x1, UPT ;  /* 0x000000013c00788c */ /* 0x000fe2000bf05270 */
[----:B------:R-:W-:Y:S01]  /*73f0*/  LEA R103, R36, UR44, 0x3 ;  /* 0x0000002c24677c11 */ /* 0x000fe2000f8e18ff */
[----:B------:R-:W-:Y:S01]  /*7400*/  UIMAD.WIDE.U32 UR4, UR8, UR61, URZ ;  /* 0x0000003d080472a5 */ /* 0x000fe2000f8e00ff */
[----:B------:R-:W-:Y:S01]  /*7410*/  @P1 LOP3.LUT R3, R3, 0x1, RZ, 0xc0, !PT ;  /* 0x0000000103031812 */ /* 0x000fe200078ec0ff */
[----:B------:R-:W3:Y:S01]  /*7420*/  LDCU UR9, c[0x0][0xba0] ;  /* 0x00017400ff0977ac */ /* 0x000ee20008000800 */
[----:B------:R-:W-:Y:S01]  /*7430*/  SHF.L.U32 R4, R94, 0x1f, RZ ;  /* 0x0000001f5e047819 */ /* 0x000fe200000006ff */
[----:B------:R-:W-:Y:S01]  /*7440*/  IMAD.U32 R102, RZ, RZ, UR8 ;  /* 0x00000008ff667e24 */ /* 0x000fe2000f8e00ff */
[----:B------:R-:W-:Y:S01]  /*7450*/  ISETP.NE.U32.OR P6, PT, R3, 0x1, !P1 ;  /* 0x000000010300780c */ /* 0x000fe20004fc5470 */
[----:B------:R-:W-:Y:S01]  /*7460*/  USHF.R.U32.HI UR5, URZ, UR62, UR5 ;  /* 0x0000003eff057299 */ /* 0x000fe20008011605 */
[----:B------:R-:W-:Y:S02]  /*7470*/  PLOP3.LUT P2, PT, PT, PT, UP1, 0x80, 0x8 ;  /* 0x000000000008781c */ /* 0x000fe40003f4f018 */
[----:B------:R-:W-:Y:S02]  /*7480*/  CS2R R82, SRZ ;  /* 0x0000000000527805 */ /* 0x000fe4000001ff00 */
[----:B------:R-:W-:Y:S01]  /*7490*/  SEL R3, RZ, 0xffffffff, P4 ;  /* 0xffffffffff037807 */ /* 0x000fe20002000000 */
[----:B------:R-:W-:Y:S01]  /*74a0*/  USEL UR5, UR8, UR5, !UP0 ;  /* 0x0000000508057287 */ /* 0x000fe2000c000000 */
[----:B------:R-:W-:Y:S01]  /*74b0*/  P2R R104, PR, RZ, 0x40 ;  /* 0x00000040ff687803 */ /* 0x000fe20000000000 */
[----:B------:R-:W-:Y:S01]  /*74c0*/  UISETP.NE.AND UP0, UPT, UR63, 0x1, UPT ;  /* 0x000000013f00788c */ /* 0x000fe2000bf05270 */
[----:B------:R-:W-:Y:S02]  /*74d0*/  CS2R R80, SRZ ;  /* 0x0000000000507805 */ /* 0x000fe4000001ff00 */
[----:B------:R-:W-:Y:S02]  /*74e0*/  CS2R R78, SRZ ;  /* 0x00000000004e7805 */ /* 0x000fe4000001ff00 */
[----:B------:R-:W-:Y:S01]  /*74f0*/  CS2R R76, SRZ ;  /* 0x00000000004c7805 */ /* 0x000fe2000001ff00 */
[----:B------:R-:W-:Y:S01]  /*7500*/  IMAD R5, RZ, RZ, -UR5 ;  /* 0x80000005ff057e24 */ /* 0x000fe2000f8e02ff */
[----:B------:R-:W-:Y:S01]  /*7510*/  @P6 SHF.L.U32 R7, R91, 0x1f, RZ ;  /* 0x0000001f5b076819 */ /* 0x000fe200000006ff */
[----:B------:R-:W-:Y:S01]  /*7520*/  IMAD.U32 R101, RZ, RZ, UR5 ;  /* 0x00000005ff657e24 */ /* 0x000fe2000f8e00ff */
[----:B-1----:R-:W-:Y:S01]  /*7530*/  UIMAD.WIDE.U32 UR6, UR5, UR12, URZ ;  /* 0x0000000c050672a5 */ /* 0x002fe2000f8e00ff */
[----:B------:R-:W-:Y:S01]  /*7540*/  @P2 SEL R3, R6, R3, !P3 ;  /* 0x0000000306032207 */ /* 0x000fe20005800000 */
[----:B------:R-:W1:Y:S01]  /*7550*/  @P6 SYNCS.PHASECHK.TRANS64.TRYWAIT P1, [R0+URZ+0x1a0], R7 ;  /* 0x0001a007000065a7 */ /* 0x000e6200080211ff */
[----:B------:R-:W-:Y:S02]  /*7560*/  IMAD R102, R5, UR60, R102 ;  /* 0x0000003c05667c24 */ /* 0x000fe4000f8e0266 */
[----:B------:R-:W-:Y:S02]  /*7570*/  LOP3.LUT R3, R3, 0x1, RZ, 0xc0, !PT ;  /* 0x0000000103037812 */ /* 0x000fe400078ec0ff */
[----:B------:R-:W-:Y:S02]  /*7580*/  UMOV UR4, UR7 ;  /* 0x0000000700047c82 */ /* 0x000fe40008000000 */
[----:B------:R-:W-:Y:S01]  /*7590*/  USHF.R.U32.HI UR4, URZ, UR13, UR4 ;  /* 0x0000000dff047299 */ /* 0x000fe20008011604 */
[----:B------:R-:W-:Y:S03]  /*75a0*/  ISETP.NE.U32.AND P5, PT, R3, 0x1, PT ;  /* 0x000000010300780c */ /* 0x000fe60003fa5070 */
[----:B------:R-:W-:Y:S01]  /*75b0*/  USEL UR4, UR5, UR4, !UP0 ;  /* 0x0000000405047287 */ /* 0x000fe2000c000000 */
[----:B------:R-:W-:Y:S01]  /*75c0*/  P2R R110, PR, RZ, 0x20 ;  /* 0x00000020ff6e7803 */ /* 0x000fe20000000000 */
[----:B------:R-:W-:Y:S02]  /*75d0*/  UISETP.NE.AND UP0, UPT, UR14, 0x1, UPT ;  /* 0x000000010e00788c */ /* 0x000fe4000bf05270 */
[----:B------:R-:W-:Y:S01]  /*75e0*/  UIMAD.WIDE.U32 UR6, UR4, UR15, URZ ;  /* 0x0000000f040672a5 */ /* 0x000fe2000f8e00ff */
[----:B------:R4:W2:Y:S01]  /*75f0*/  SYNCS.PHASECHK.TRANS64.TRYWAIT P0, [R103+URZ+0x1e0], R4 ;  /* 0x0001e004670075a7 */ /* 0x0008a200080011ff */
[----:B------:R-:W-:Y:S02]  /*7600*/  IMAD.U32 R100, RZ, RZ, UR4 ;  /* 0x00000004ff647e24 */ /* 0x000fe4000f8e00ff */
[----:B------:R-:W-:Y:S01]  /*7610*/  IMAD.U32 R99, RZ, RZ, UR4 ;  /* 0x00000004ff637e24 */ /* 0x000fe2000f8e00ff */
[----:B------:R-:W-:Y:S01]  /*7620*/  PLOP3.LUT P2, PT, PT, PT, UP0, 0x80, 0x8 ;  /* 0x000000000008781c */ /* 0x000fe20003f4f008 */
[----:B------:R-:W-:Y:S01]  /*7630*/  IMAD R8, RZ, RZ, -UR4 ;  /* 0x80000004ff087e24 */ /* 0x000fe2000f8e02ff */
[----:B------:R-:W-:Y:S02]  /*7640*/  UMOV UR6, UR7 ;  /* 0x0000000700067c82 */ /* 0x000fe40008000000 */
[----:B---3--:R-:W-:Y:S01]  /*7650*/  USHF.R.U32.HI UR6, URZ, UR9, UR6 ;  /* 0x00000009ff067299 */ /* 0x008fe20008011606 */
[----:B------:R-:W-:Y:S05]  /*7660*/  IMAD R101, R8, UR63, R101 ;  /* 0x0000003f08657c24 */ /* 0x000fea000f8e0265 */
[----:B------:R-:W-:Y:S05]  /*7670*/  SEL R100, R100, UR6, !P2 ;  /* 0x0000000664647c07 */ /* 0x000fea000d000000 */
[----:B------:R-:W-:Y:S04]  /*7680*/  IMAD.MOV R6, RZ, RZ, -R100 ;  /* 0x000000ffff067224 */ /* 0x000fe800078e0a64 */
[----:B------:R-:W-:Y:S01]  /*7690*/  IMAD R99, R6, UR14, R99 ;  /* 0x0000000e06637c24 */ /* 0x000fe2000f8e0263 */
[----:B-1----:R-:W-:Y:S01]  /*76a0*/  @P6 SEL R109, RZ, 0x1, !P1 ;  /* 0x00000001ff6d6807 */ /* 0x002fe20004800000 */
[----:B----4-:R-:W-:Y:S06]  /*76b0*/  @!P6 BRA `(.L_x_121) ;  /* 0x000000000094e947 */ /* 0x010fec0003800000 */
[----:B------:R-:W-:Y:S01]  /*76c0*/  @P5 IMAD R6, R92, 0x1000, R95 ;  /* 0x000010005c065824 */ /* 0x000fe200078e025f */
[----:B------:R-:W-:Y:S01]  /*76d0*/  LOP3.LUT P6, RZ, R73, 0x80, RZ, 0xc0, !PT ;  /* 0x0000008049ff7812 */ /* 0x000fe200078cc0ff */
[----:B------:R-:W1:Y:S01]  /*76e0*/  S2R R2, SR_CgaCtaId ;  /* 0x0000000000027919 */ /* 0x000e620000008800 */
[----:B------:R-:W-:Y:S01]  /*76f0*/  ISETP.NE.AND P2, PT, R109, RZ, PT ;  /* 0x000000ff6d00720c */ /* 0x000fe20003f45270 */
[----:B------:R-:W-:Y:S01]  /*7700*/  @P5 VIADD R5, R6, UR44 ;  /* 0x0000002c06055c36 */ /* 0x000fe20008000000 */
[----:B------:R-:W-:Y:S01]  /*7710*/  PLOP3.LUT P1, PT, PT, PT, PT, 0x8, 0x80 ;  /* 0x000000000080781c */ /* 0x000fe20003f2e170 */
[----:B------:R-:W-:Y:S01]  /*7720*/  BSSY B0, `(.L_x_122) ;  /* 0x000000d000007945 */ /* 0x000fe20003800000 */
[----:B------:R-:W-:Y:S01]  /*7730*/  @P5 PLOP3.LUT P1, PT, P6, PT, PT, 0x80, 0x8 ;  /* 0x000000000008581c */ /* 0x000fe2000372f070 */
[C---:B------:R-:W-:Y:S01]  /*7740*/  @P5 VIADD R3, R5.reuse, 0x300 ;  /* 0x0000030005035836 */ /* 0x040fe20000000000 */
[----:B------:R-:W-:Y:S01]  /*7750*/  CS2R R78, SRZ ;  /* 0x00000000004e7805 */ /* 0x000fe2000001ff00 */
[----:B------:R-:W-:Y:S01]  /*7760*/  @P5 VIADD R5, R5, 0x310 ;  /* 0x0000031005055836 */ /* 0x000fe20000000000 */
[----:B------:R-:W-:Y:S02]  /*7770*/  CS2R R76, SRZ ;  /* 0x00000000004c7805 */ /* 0x000fe4000001ff00 */
[----:B------:R-:W-:Y:S02]  /*7780*/  CS2R R82, SRZ ;  /* 0x0000000000527805 */ /* 0x000fe4000001ff00 */
[----:B------:R-:W-:Y:S05]  /*7790*/  CS2R R80, SRZ ;  /* 0x0000000000507805 */ /* 0x000fea000001ff00 */
[----:B------:R-:W-:Y:S01]  /*77a0*/  @P1 VIADD R5, R3, 0xfffffff0 ;  /* 0xfffffff003051836 */ /* 0x000fe20000000000 */
[----:B------:R-:W-:Y:S06]  /*77b0*/  @P2 BRA `(.L_x_123) ;  /* 0x00000000000c2947 */ /* 0x000fec0003800000 */
[----:B------:R-:W-:Y:S04]  /*77c0*/  SHF.L.U32 R3, R91, 0x1f, RZ ;  /* 0x0000001f5b037819 */ /* 0x000fe800000006ff */
[----:B------:R-:W3:Y:S02]  /*77d0*/  SYNCS.PHASECHK.TRANS64.TRYWAIT P1, [R0+URZ+0x1a0], R3 ;  /* 0x0001a003000075a7 */ /* 0x000ee400080211ff */
[----:B---3--:R-:W-:Y:S05]  /*77e0*/  @!P1 BRA `(.L_x_124) ;  /* 0x0000002c00349947 */ /* 0x008fea0003800000 */
.L_x_123:
[----:B------:R-:W-:Y:S05]  /*77f0*/  BSYNC B0 ;  /* 0x0000000000007941 */ /* 0x000fea0003800000 */
.L_x_122:
[----:B------:R-:W-:Y:S01]  /*7800*/  ISETP.NE.AND P1, PT, R110, RZ, PT ;  /* 0x000000ff6e00720c */ /* 0x000fe20003f25270 */
[----:B---3--:R-:W-:Y:S02]  /*7810*/  VIADD R3, R0, 0x1b0 ;  /* 0x000001b000037836 */ /* 0x008fe40000000000 */
[----:B------:R-:W-:Y:S03]  /*7820*/  VIADD R92, R92, 0x1 ;  /* 0x000000015c5c7836 */ /* 0x000fe60000000000 */
[----:B-1----:R-:W-:Y:S07]  /*7830*/  PRMT R2, R2, 0x654, R3 ;  /* 0x0000065402027816 */ /* 0x002fee0000000003 */
[----:B------:R1:W3:Y:S04]  /*7840*/  @P1 LDS.128 R76, [R6+UR44+0x300] ;  /* 0x0003002c064c1984 */ /* 0x0002e80008000c00 */
[----:B------:R1:W4:Y:S01]  /*7850*/  @P1 LDS.128 R80, [R5] ;  /* 0x0000000005501984 */ /* 0x0003220000000c00 */
[C---:B------:R-:W-:Y:S01]  /*7860*/  ISETP.NE.AND P1, PT, R92.reuse, 0x2, PT ;  /* 0x000000025c00780c */ /* 0x040fe20003f25270 */
[----:B------:R-:W-:Y:S01]  /*7870*/  @!PT LDS RZ, [RZ] ;  /* 0x00000000fffff984 */ /* 0x000fe20000000800 */
[----:B------:R-:W-:Y:S01]  /*7880*/  @!PT LDS RZ, [RZ] ;  /* 0x00000000fffff984 */ /* 0x000fe20000000800 */
[----:B------:R-:W-:Y:S01]  /*7890*/  @!PT LDS RZ, [RZ] ;  /* 0x00000000fffff984 */ /* 0x000fe20000000800 */
[----:B------:R-:W-:Y:S01]  /*78a0*/  @!PT LDS RZ, [RZ] ;  /* 0x00000000fffff984 */ /* 0x000fe20000000800 */
[----:B------:R5:W-:Y:S06]  /*78b0*/  MEMBAR.ALL.CTA ;  /* 0x0000000000007992 */ /* 0x000bec0000008000 */
[----:B-----5:R-:W5:Y:S01]  /*78c0*/  FENCE.VIEW.ASYNC.S ;  /* 0x00000000000073c6 */ /* 0x020f620000000000 */
[----:B------:R-:W-:Y:S02]  /*78d0*/  SEL R0, RZ, 0x1, P1 ;  /* 0x00000001ff007807 */ /* 0x000fe40000800000 */
[----:B------:R-:W-:Y:S02]  /*78e0*/  SEL R92, R92, RZ, P1 ;  /* 0x000000ff5c5c7207 */ /* 0x000fe40000800000 */
[----:B------:R-:W-:Y:S01]  /*78f0*/  LOP3.LUT R91, R91, R0, RZ, 0x3c, !PT ;  /* 0x000000005b5b7212 */ /* 0x000fe200078e3cff */
[----:B-----5:R1:W-:Y:S06]  /*7900*/  SYNCS.ARRIVE.TRANS64.RED.A1T0 RZ, [R2+URZ], RZ ;  /* 0x000000ff02ff79a7 */ /* 0x0203ec00081004ff */
.L_x_121:
[----:B------:R-:W-:Y:S05]  /*7910*/  BSYNC B1 ;  /* 0x0000000000017941 */ /* 0x000fea0003800000 */
.L_x_120:
[----:B------:R-:W-:Y:S04]  /*7920*/  SHF.R.U32.HI R0, RZ, 0x15, R39 ;  /* 0x00000015ff007819 */ /* 0x000fe80000011627 */
[----:B------:R-:W-:Y:S01]  /*7930*/  LOP3.LUT P1, RZ, R0, 0x3, R87, 0x48, !PT ;  /* 0x0000000300ff7812 */ /* 0x000fe20007824857 */
[----:B------:R-:W-:Y:S01]  /*7940*/  @!UPT UIADD3 URZ, UPT, UPT, URZ, URZ, URZ ;  /* 0x000000fffffff290 */ /* 0x000fe2000fffe0ff */
[----:B--2---:R-:W-:Y:S11]  /*7950*/  @P0 BRA `(.L_x_125) ;  /* 0x0000000000080947 */ /* 0x004ff60003800000 */
[----:B------:R-:W2:Y:S02]  /*7960*/  SYNCS.PHASECHK.TRANS64.TRYWAIT P0, [R103+URZ+0x1e0], R4 ;  /* 0x0001e004670075a7 */ /* 0x000ea400080011ff */
[----:B--2---:R-:W-:Y:S05]  /*7970*/  @!P0 BRA `(.L_x_126) ;  /* 0x0000002800e48947 */ /* 0x004fea0003800000 */
.L_x_125:
[----:B------:R-:W-:Y:S04]  /*7980*/  BSSY.RECONVERGENT B6, `(.L_x_127) ;  /* 0x0000012000067945 */ /* 0x000fe80003800200 */
[----:B------:R-:W-:Y:S05]  /*7990*/  @!P1 BRA `(.L_x_128) ;  /* 0x0000000000409947 */ /* 0x000fea0003800000 */
[----:B------:R-:W5:Y:S01]  /*79a0*/  LDCU.64 UR8, c[0x4][0x70] ;  /* 0x01000e00ff0877ac */ /* 0x000f620008000a00 */
[----:B------:R-:W-:Y:S01]  /*79b0*/  MOV R3, 0x0 ;  /* 0x0000000000037802 */ /* 0x000fe20000000f00 */
[----:B------:R-:W-:Y:S02]  /*79c0*/  HFMA2 R12, -RZ, RZ, 0, 5.9604644775390625e-08 ;  /* 0x00000001ff0c7431 */ /* 0x000fe400000001ff */
[----:B------:R-:W-:Y:S02]  /*79d0*/  IMAD.MOV.U32 R8, RZ, RZ, 0x192 ;  /* 0x00000192ff087424 */ /* 0x000fe400078e00ff */
[----:B------:R-:W-:Y:S01]  /*79e0*/  IMAD.MOV.U32 R13, RZ, RZ, RZ ;  /* 0x000000ffff0d7224 */ /* 0x000fe200078e00ff */
[----:B------:R-:W3:Y:S01]  /*79f0*/  LDCU.64 UR6, c[0x4][0x78] ;  /* 0x01000f00ff0677ac */ /* 0x000ee20008000a00 */
[----:B-1----:R-:W1:Y:S01]  /*7a00*/  LDC.64 R2, c[0x4][R3] ;  /* 0x0100000003027b82 */ /* 0x002e620000000a00 */
[----:B------:R-:W4:Y:S01]  /*7a10*/  LDCU.64 UR4, c[0x4][0x10] ;  /* 0x01000200ff0477ac */ /* 0x000f220008000a00 */
[----:B-----5:R-:W-:Y:S01]  /*7a20*/  MOV R5, UR9 ;  /* 0x0000000900057c02 */ /* 0x020fe20008000f00 */
[----:B--2---:R-:W-:Y:S01]  /*7a30*/  IMAD.U32 R4, RZ, RZ, UR8 ;  /* 0x00000008ff047e24 */ /* 0x004fe2000f8e00ff */
[----:B---3--:R-:W-:Y:S01]  /*7a40*/  MOV R7, UR7 ;  /* 0x0000000700077c02 */ /* 0x008fe20008000f00 */
[----:B------:R-:W-:Y:S01]  /*7a50*/  IMAD.U32 R6, RZ, RZ, UR6 ;  /* 0x00000006ff067e24 */ /* 0x000fe2000f8e00ff */
[----:B----4-:R-:W-:Y:S01]  /*7a60*/  MOV R11, UR5 ;  /* 0x00000005000b7c02 */ /* 0x010fe20008000f00 */
[----:B------:R-:W-:Y:S02]  /*7a70*/  IMAD.U32 R10, RZ, RZ, UR4 ;  /* 0x00000004ff0a7e24 */ /* 0x000fe4000f8e00ff */
[----:B------:R-:W-:Y:S07]  /*7a80*/  LEPC R20, `(.L_x_128) ;  /* 0x000000001014794e */ /* 0x000fee0000000000 */
[----:B-1----:R-:W-:Y:S05]  /*7a90*/  CALL.ABS.NOINC R2 ;  /* 0x0000000002007343 */ /* 0x002fea0003c00000 */
.L_x_128:
[----:B------:R-:W-:Y:S05]  /*7aa0*/  BSYNC.RECONVERGENT B6 ;  /* 0x0000000000067941 */ /* 0x000fea0003800200 */
.L_x_127:
[-C--:B---3--:R-:W-:Y:S01]  /*7ab0*/  F2FP.F16.E4M3.UNPACK_B R42, R76.reuse ;  /* 0x0000004cff2a723e */ /* 0x088fe200020006ff */
[----:B------:R-:W-:Y:S05]  /*7ac0*/  WARPSYNC.ALL ;  /* 0x0000000000007948 */ /* 0x000fea0003800000 */
[----:B------:R-:W-:Y:S01]  /*7ad0*/  R2UR UR4, R39 ;  /* 0x00000000270472ca */ /* 0x000fe200000e0000 */
[--C-:B------:R-:W-:Y:S01]  /*7ae0*/  HADD2.F32 R40, -RZ, R42.reuse.H0_H0 ;  /* 0x2000002aff287230 */ /* 0x100fe20000004100 */
[----:B------:R-:W-:Y:S01]  /*7af0*/  F2FP.F16.E4M3.UNPACK_B R44, R76.H1 ;  /* 0x0000004cff2c723e */ /* 0x000fe200030006ff */
[----:B------:R-:W-:Y:S01]  /*7b00*/  HADD2.F32 R43, -RZ, R42.H1_H1 ;  /* 0x3000002aff2b7230 */ /* 0x000fe20000004100 */
[-C--:B------:R-:W-:Y:S01]  /*7b10*/  F2FP.F16.E4M3.UNPACK_B R46, R77.reuse ;  /* 0x0000004dff2e723e */ /* 0x080fe200020006ff */
[----:B------:R-:W-:Y:S01]  /*7b20*/  BSSY.RECONVERGENT B0, `(.L_x_129) ;  /* 0x00000a3000007945 */ /* 0x000fe20003800200 */
[----:B------:R-:W-:Y:S01]  /*7b30*/  F2FP.F16.E4M3.UNPACK_B R48, R77.H1 ;  /* 0x0000004dff30723e */ /* 0x000fe200030006ff */
[--C-:B------:R-:W-:Y:S01]  /*7b40*/  HADD2.F32 R42, -RZ, R44.reuse.H0_H0 ;  /* 0x2000002cff2a7230 */ /* 0x100fe20000004100 */
[-C--:B------:R-:W-:Y:S01]  /*7b50*/  F2FP.F16.E4M3.UNPACK_B R50, R78.reuse ;  /* 0x0000004eff32723e */ /* 0x080fe200020006ff */
[----:B------:R-:W-:Y:S01]  /*7b60*/  HADD2.F32 R44, -RZ, R44.H1_H1 ;  /* 0x3000002cff2c7230 */ /* 0x000fe20000004100 */
[----:B------:R-:W-:Y:S01]  /*7b70*/  F2FP.F16.E4M3.UNPACK_B R52, R78.H1 ;  /* 0x0000004eff34723e */ /* 0x000fe200030006ff */
[--C-:B------:R-:W-:Y:S01]  /*7b80*/  HADD2.F32 R45, -RZ, R46.reuse.H0_H0 ;  /* 0x2000002eff2d7230 */ /* 0x100fe20000004100 */
[-C--:B------:R-:W-:Y:S01]  /*7b90*/  F2FP.F16.E4M3.UNPACK_B R54, R79.reuse ;  /* 0x0000004fff36723e */ /* 0x080fe200020006ff */
[----:B-12---:R-:W1:Y:S01]  /*7ba0*/  LDTM.x32 R4, tmem[UR4] ;  /* 0x00000004000479ee */ /* 0x006e6200082c0000 */
[----:B------:R-:W-:Y:S01]  /*7bb0*/  F2FP.F16.E4M3.UNPACK_B R56, R79.H1 ;  /* 0x0000004fff38723e */ /* 0x000fe200030006ff */
[----:B------:R-:W-:Y:S01]  /*7bc0*/  HADD2.F32 R46, -RZ, R46.H1_H1 ;  /* 0x3000002eff2e7230 */ /* 0x000fe20000004100 */
[----:B----4-:R-:W-:Y:S01]  /*7bd0*/  F2FP.F16.E4M3.UNPACK_B R58, R80 ;  /* 0x00000050ff3a723e */ /* 0x010fe200020006ff */
[--C-:B------:R-:W-:Y:S01]  /*7be0*/  HADD2.F32 R49, -RZ, R50.reuse.H0_H0 ;  /* 0x20000032ff317230 */ /* 0x100fe20000004100 */
[----:B------:R-:W-:Y:S01]  /*7bf0*/  ISETP.NE.AND P6, PT, R104, RZ, PT ;  /* 0x000000ff6800720c */ /* 0x000fe20003fc5270 */
[----:B------:R-:W-:Y:S01]  /*7c00*/  HADD2.F32 R50, -RZ, R50.H1_H1 ;  /* 0x30000032ff327230 */ /* 0x000fe20000004100 */
[----:B------:R-:W-:Y:S01]  /*7c10*/  IADD3 R116, PT, PT, R95, UR44, RZ ;  /* 0x0000002c5f747c10 */ /* 0x000fe2000fffe0ff */
[--C-:B------:R-:W-:Y:S01]  /*7c20*/  HADD2.F32 R53, -RZ, R54.reuse.H0_H0 ;  /* 0x20000036ff357230 */ /* 0x100fe20000004100 */
[----:B------:R-:W-:Y:S01]  /*7c30*/  LOP3.LUT P5, RZ, R73, 0x80, RZ, 0xc0, !PT ;  /* 0x0000008049ff7812 */ /* 0x000fe200078ac0ff */
[----:B------:R-:W-:Y:S01]  /*7c40*/  HADD2.F32 R54, -RZ, R54.H1_H1 ;  /* 0x30000036ff367230 */ /* 0x000fe20000004100 */
[----:B------:R-:W-:Y:S01]  /*7c50*/  F2FP.F16.E4M3.UNPACK_B R62, R81 ;  /* 0x00000051ff3e723e */ /* 0x000fe200020006ff */
[--C-:B------:R-:W-:Y:S01]  /*7c60*/  HADD2.F32 R57, -RZ, R58.reuse.H0_H0 ;  /* 0x2000003aff397230 */ /* 0x100fe20000004100 */
[----:B------:R-:W-:Y:S01]  /*7c70*/  F2FP.F16.E4M3.UNPACK_B R66, R82 ;  /* 0x00000052ff42723e */ /* 0x000fe200020006ff */
[----:B------:R-:W-:Y:S01]  /*7c80*/  HADD2.F32 R58, -RZ, R58.H1_H1 ;  /* 0x3000003aff3a7230 */ /* 0x000fe20000004100 */
[----:B------:R-:W-:Y:S01]  /*7c90*/  F2FP.F16.E4M3.UNPACK_B R70, R83 ;  /* 0x00000053ff46723e */ /* 0x000fe200020006ff */
[--C-:B------:R-:W-:Y:S01]  /*7ca0*/  HADD2.F32 R61, -RZ, R62.reuse.H0_H0 ;  /* 0x2000003eff3d7230 */ /* 0x100fe20000004100 */
[----:B------:R-:W-:Y:S01]  /*7cb0*/  F2FP.F16.E4M3.UNPACK_B R60, R80.H1 ;  /* 0x00000050ff3c723e */ /* 0x000fe200030006ff */
[----:B------:R-:W-:Y:S01]  /*7cc0*/  HADD2.F32 R62, -RZ, R62.H1_H1 ;  /* 0x3000003eff3e7230 */ /* 0x000fe20000004100 */
[----:B------:R-:W-:Y:S01]  /*7cd0*/  F2FP.F16.E4M3.UNPACK_B R64, R81.H1 ;  /* 0x00000051ff40723e */ /* 0x000fe200030006ff */
[--C-:B------:R-:W-:Y:S01]  /*7ce0*/  HADD2.F32 R65, -RZ, R66.reuse.H0_H0 ;  /* 0x20000042ff417230 */ /* 0x100fe20000004100 */
[----:B------:R-:W-:Y:S01]  /*7cf0*/  F2FP.F16.E4M3.UNPACK_B R68, R82.H1 ;  /* 0x00000052ff44723e */ /* 0x000fe200030006ff */
[----:B------:R-:W-:Y:S01]  /*7d00*/  HADD2.F32 R66, -RZ, R66.H1_H1 ;  /* 0x30000042ff427230 */ /* 0x000fe20000004100 */
[----:B------:R-:W-:Y:S01]  /*7d10*/  F2FP.F16.E4M3.UNPACK_B R72, R83.H1 ;  /* 0x00000053ff48723e */ /* 0x000fe200030006ff */
[C---:B-1----:R-:W-:Y:S01]  /*7d20*/  FMUL R0, R38.reuse, R4 ;  /* 0x0000000426007220 */ /* 0x042fe20000400000 */
[C---:B------:R-:W-:Y:S01]  /*7d30*/  FMUL R2, R38.reuse, R5 ;  /* 0x0000000526027220 */ /* 0x040fe20000400000 */
[C---:B------:R-:W-:Y:S01]  /*7d40*/  FMUL R4, R38.reuse, R8 ;  /* 0x0000000826047220 */ /* 0x040fe20000400000 */
[C---:B------:R-:W-:Y:S01]  /*7d50*/  FMUL R5, R38.reuse, R9 ;  /* 0x0000000926057220 */ /* 0x040fe20000400000 */
[C---:B------:R-:W-:Y:S01]  /*7d60*/  FFMA R0, R41.reuse, R40, R0 ;  /* 0x0000002829007223 */ /* 0x040fe20000000000 */
[----:B------:R-:W-:Y:S01]  /*7d70*/  FFMA R2, R41, R43, R2 ;  /* 0x0000002b29027223 */ /* 0x000fe20000000002 */
[C---:B------:R-:W-:Y:S01]  /*7d80*/  FMUL R8, R38.reuse, R12 ;  /* 0x0000000c26087220 */ /* 0x040fe20000400000 */
        /* <DEDUP_REMOVED lines=9> */
[--C-:B------:R-:W-:Y:S02]  /*7e20*/  HADD2.F32 R69, -RZ, R70.reuse.H0_H0 ;  /* 0x20000046ff457230 */ /* 0x100fe40000004100 */
[C---:B------:R-:W-:Y:S01]  /*7e30*/  FMUL R28, R38.reuse, R32 ;  /* 0x00000020261c7220 */ /* 0x040fe20000400000 */
[----:B------:R-:W-:Y:S02]  /*7e40*/  HADD2.F32 R70, -RZ, R70.H1_H1 ;  /* 0x30000046ff467230 */ /* 0x000fe40000004100 */
[C---:B------:R-:W-:Y:S01]  /*7e50*/  FMUL R29, R38.reuse, R33 ;  /* 0x00000021261d7220 */ /* 0x040fe20000400000 */
[C---:B------:R-:W-:Y:S01]  /*7e60*/  FMUL R3, R38.reuse, R6 ;  /* 0x0000000626037220 */ /* 0x040fe20000400000 */
[C---:B------:R-:W-:Y:S01]  /*7e70*/  FMUL R7, R38.reuse, R7 ;  /* 0x0000000726077220 */ /* 0x040fe20000400000 */
[--C-:B------:R-:W-:Y:S02]  /*7e80*/  HADD2.F32 R47, -RZ, R48.reuse.H0_H0 ;  /* 0x20000030ff2f7230 */ /* 0x100fe40000004100 */
[C---:B------:R-:W-:Y:S01]  /*7e90*/  FMUL R6, R38.reuse, R10 ;  /* 0x0000000a26067220 */ /* 0x040fe20000400000 */
[----:B------:R-:W-:Y:S01]  /*7ea0*/  ISETP.NE.AND P0, PT, R97, RZ, PT ;  /* 0x000000ff6100720c */ /* 0x000fe20003f05270 */
[C---:B------:R-:W-:Y:S01]  /*7eb0*/  FFMA R3, R41.reuse, R42, R3 ;  /* 0x0000002a29037223 */ /* 0x040fe20000000003 */
[----:B------:R-:W-:Y:S02]  /*7ec0*/  HADD2.F32 R48, -RZ, R48.H1_H1 ;  /* 0x30000030ff307230 */ /* 0x000fe40000004100 */
[C---:B------:R-:W-:Y:S01]  /*7ed0*/  FFMA R7, R41.reuse, R44, R7 ;  /* 0x0000002c29077223 */ /* 0x040fe20000000007 */
[C---:B------:R-:W-:Y:S01]  /*7ee0*/  FMUL R11, R38.reuse, R11 ;  /* 0x0000000b260b7220 */ /* 0x040fe20000400000 */
[C---:B------:R-:W-:Y:S01]  /*7ef0*/  FFMA R4, R41.reuse, R45, R4 ;  /* 0x0000002d29047223 */ /* 0x040fe20000000004 */
[----:B------:R-:W-:Y:S01]  /*7f00*/  FFMA R5, R41, R46, R5 ;  /* 0x0000002e29057223 */ /* 0x000fe20000000005 */
[--C-:B------:R-:W-:Y:S01]  /*7f10*/  HADD2.F32 R51, -RZ, R52.reuse.H0_H0 ;  /* 0x20000034ff337230 */ /* 0x100fe20000004100 */
[----:B------:R-:W-:Y:S01]  /*7f20*/  F2FP.SATFINITE.E4M3.F32.PACK_AB_MERGE_C R105, R7, R3, RZ ;  /* 0x000000030769723e */ /* 0x000fe200048070ff */
[C---:B------:R-:W-:Y:S01]  /*7f30*/  FFMA R6, R41.reuse, R47, R6 ;  /* 0x0000002f29067223 */ /* 0x040fe20000000006 */
[----:B------:R-:W-:Y:S02]  /*7f40*/  HADD2.F32 R52, -RZ, R52.H1_H1 ;  /* 0x30000034ff347230 */ /* 0x000fe40000004100 */
[----:B------:R-:W-:Y:S01]  /*7f50*/  FMUL R10, R38, R14 ;  /* 0x0000000e260a7220 */ /* 0x000fe20000400000 */
[----:B------:R-:W-:Y:S01]  /*7f60*/  F2FP.SATFINITE.E4M3.F32.PACK_AB_MERGE_C R104, R2, R0, R105 ;  /* 0x000000000268723e */ /* 0x000fe20004807069 */
[C---:B------:R-:W-:Y:S01]  /*7f70*/  FFMA R11, R41.reuse, R48, R11 ;  /* 0x00000030290b7223 */ /* 0x040fe2000000000b */
[C---:B------:R-:W-:Y:S01]  /*7f80*/  FMUL R15, R38.reuse, R15 ;  /* 0x0000000f260f7220 */ /* 0x040fe20000400000 */
[C---:B------:R-:W-:Y:S01]  /*7f90*/  FFMA R8, R41.reuse, R49, R8 ;  /* 0x0000003129087223 */ /* 0x040fe20000000008 */
[----:B------:R-:W-:Y:S01]  /*7fa0*/  FFMA R9, R41, R50, R9 ;  /* 0x0000003229097223 */ /* 0x000fe20000000009 */
[--C-:B------:R-:W-:Y:S01]  /*7fb0*/  HADD2.F32 R55, -RZ, R56.reuse.H0_H0 ;  /* 0x20000038ff377230 */ /* 0x100fe20000004100 */
[----:B------:R-:W-:Y:S01]  /*7fc0*/  F2FP.SATFINITE.E4M3.F32.PACK_AB_MERGE_C R106, R11, R6, RZ ;  /* 0x000000060b6a723e */ /* 0x000fe200048070ff */
[----:B------:R-:W-:Y:S01]  /*7fd0*/  FFMA R10, R41, R51, R10 ;  /* 0x00000033290a7223 */ /* 0x000fe2000000000a */
[----:B------:R-:W-:Y:S02]  /*7fe0*/  HADD2.F32 R56, -RZ, R56.H1_H1 ;  /* 0x30000038ff387230 */ /* 0x000fe40000004100 */
[C---:B------:R-:W-:Y:S01]  /*7ff0*/  FMUL R14, R38.reuse, R18 ;  /* 0x00000012260e7220 */ /* 0x040fe20000400000 */
        /* <DEDUP_REMOVED lines=19> */
[C---:B------:R-:W-:Y:S01]  /*8130*/  FMUL R22, R38.reuse, R26 ;  /* 0x0000001a26167220 */ /* 0x040fe20000400000 */
[C---:B------:R-:W-:Y:S01]  /*8140*/  FFMA R23, R41.reuse, R60, R23 ;  /* 0x0000003c29177223 */ /* 0x040fe20000000017 */
[C---:B------:R-:W-:Y:S01]  /*8150*/  FMUL R27, R38.reuse, R27 ;  /* 0x0000001b261b7220 */ /* 0x040fe20000400000 */
[C---:B------:R-:W-:Y:S01]  /*8160*/  FFMA R20, R41.reuse, R61, R20 ;  /* 0x0000003d29147223 */ /* 0x040fe20000000014 */
[C---:B------:R-:W-:Y:S01]  /*8170*/  FFMA R21, R41.reuse, R62, R21 ;  /* 0x0000003e29157223 */ /* 0x040fe20000000015 */
[--C-:B------:R-:W-:Y:S02]  /*8180*/  HADD2.F32 R67, -RZ, R68.reuse.H0_H0 ;  /* 0x20000044ff437230 */ /* 0x100fe40000004100 */
        /* <DEDUP_REMOVED lines=12> */
[----:B------:R-:W-:Y:S01]  /*8250*/  FMUL R35, R38, R35 ;  /* 0x0000002326237220 */ /* 0x000fe20000400000 */
[C---:B------:R-:W-:Y:S01]  /*8260*/  FFMA R28, R41.reuse, R69, R28 ;  /* 0x00000045291c7223 */ /* 0x040fe2000000001c */
[C---:B------:R-:W-:Y:S01]  /*8270*/  FFMA R29, R41.reuse, R70, R29 ;  /* 0x00000046291d7223 */ /* 0x040fe2000000001d */
[----:B------:R-:W-:Y:S01]  /*8280*/  FFMA R30, R41, R71, R30 ;  /* 0x00000047291e7223 */ /* 0x000fe2000000001e */
[----:B------:R-:W-:Y:S01]  /*8290*/  F2FP.SATFINITE.E4M3.F32.PACK_AB_MERGE_C R107, R13, R12, R108 ;  /* 0x0000000c0d6b723e */ /* 0x000fe2000480706c */
[----:B------:R-:W-:Y:S01]  /*82a0*/  FFMA R35, R41, R72, R35 ;  /* 0x0000004829237223 */ /* 0x000fe20000000023 */
[----:B------:R-:W-:Y:S02]  /*82b0*/  MOV R108, 0x10 ;  /* 0x00000010006c7802 */ /* 0x000fe40000000f00 */
[----:B------:R-:W-:Y:S01]  /*82c0*/  F2FP.SATFINITE.E4M3.F32.PACK_AB_MERGE_C R112, R23, R18, RZ ;  /* 0x000000121770723e */ /* 0x000fe200048070ff */
[----:B------:R1:W-:Y:S01]  /*82d0*/  STS.128 [R95+UR44+0x2300], R104 ;  /* 0x002300685f007988 */ /* 0x0003e20008000c2c */
[----:B------:R-:W-:Y:S02]  /*82e0*/  F2FP.SATFINITE.E4M3.F32.PACK_AB_MERGE_C R113, R27, R22, RZ ;  /* 0x000000161b71723e */ /* 0x000fe400048070ff */
[----:B------:R-:W-:Y:S02]  /*82f0*/  F2FP.SATFINITE.E4M3.F32.PACK_AB_MERGE_C R114, R31, R26, RZ ;  /* 0x0000001a1f72723e */ /* 0x000fe400048070ff */
[----:B------:R-:W-:Y:S02]  /*8300*/  F2FP.SATFINITE.E4M3.F32.PACK_AB_MERGE_C R117, R35, R30, RZ ;  /* 0x0000001e2375723e */ /* 0x000fe400048070ff */
[----:B------:R-:W-:Y:S02]  /*8310*/  SEL R111, R108, 0xfffffff0, !P5 ;  /* 0xfffffff06c6f7807 */ /* 0x000fe40006800000 */
[----:B------:R-:W-:Y:S02]  /*8320*/  F2FP.SATFINITE.E4M3.F32.PACK_AB_MERGE_C R112, R17, R16, R112 ;  /* 0x000000101170723e */ /* 0x000fe40004807070 */
[----:B------:R-:W-:Y:S02]  /*8330*/  F2FP.SATFINITE.E4M3.F32.PACK_AB_MERGE_C R113, R21, R20, R113 ;  /* 0x000000141571723e */ /* 0x000fe40004807071 */
[----:B------:R-:W-:Y:S02]  /*8340*/  F2FP.SATFINITE.E4M3.F32.PACK_AB_MERGE_C R114, R25, R24, R114 ;  /* 0x000000181972723e */ /* 0x000fe40004807072 */
[----:B------:R-:W-:Y:S02]  /*8350*/  F2FP.SATFINITE.E4M3.F32.PACK_AB_MERGE_C R115, R29, R28, R117 ;  /* 0x0000001c1d73723e */ /* 0x000fe40004807075 */
[----:B------:R-:W-:Y:S02]  /*8360*/  IADD3 R108, PT, PT, R116, R111, RZ ;  /* 0x0000006f746c7210 */ /* 0x000fe40007ffe0ff */
[----:B------:R-:W-:Y:S02]  /*8370*/  LEA R116, R92, UR44, 0x3 ;  /* 0x0000002c5c747c11 */ /* 0x000fe4000f8e18ff */
[----:B------:R-:W-:Y:S01]  /*8380*/  @P6 SHF.L.U32 R117, R91, 0x1f, RZ ;  /* 0x0000001f5b756819 */ /* 0x000fe200000006ff */
[----:B------:R1:W-:Y:S01]  /*8390*/  STS.128 [R108+0x2300], R112 ;  /* 0x002300706c007388 */ /* 0x0003e20000000c00 */
[----:B------:R-:W-:Y:S01]  /*83a0*/  @!PT LDS RZ, [RZ] ;  /* 0x00000000fffff984 */ /* 0x000fe20000000800 */
[----:B------:R-:W-:Y:S01]  /*83b0*/  @!PT LDS RZ, [RZ] ;  /* 0x00000000fffff984 */ /* 0x000fe20000000800 */
[----:B------:R-:W-:Y:S01]  /*83c0*/  @!PT LDS RZ, [RZ] ;  /* 0x00000000fffff984 */ /* 0x000fe20000000800 */
[----:B------:R-:W-:Y:S01]  /*83d0*/  @!PT LDS RZ, [RZ] ;  /* 0x00000000fffff984 */ /* 0x000fe20000000800 */
[----:B------:R2:W-:Y:S07]  /*83e0*/  MEMBAR.ALL.CTA ;  /* 0x0000000000007992 */ /* 0x0005ee0000008000 */
[----:B--2---:R-:W2:Y:S02]  /*83f0*/  FENCE.VIEW.ASYNC.S ;  /* 0x00000000000073c6 */ /* 0x004ea40000000000 */
[----:B--2---:R-:W-:Y:S06]  /*8400*/  BAR.SYNC.DEFER_BLOCKING 0x1, 0x80 ;  /* 0x0042000000007b1d */ /* 0x004fec0000010000 */
[----:B------:R-:W-:Y:S05]  /*8410*/  @P0 BRA `(.L_x_130) ;  /* 0x00000000004c0947 */ /* 0x000fea0003800000 */
[----:B------:R-:W2:Y:S01]  /*8420*/  LDCU.64 UR14, c[0x0][0x348] ;  /* 0x00006900ff0e77ac */ /* 0x000ea20008000a00 */
[----:B------:R-:W-:Y:S02]  /*8430*/  R2UR UR10, R102 ;  /* 0x00000000660a72ca */ /* 0x000fe400000e0000 */
[----:B------:R-:W-:Y:S01]  /*8440*/  R2UR UR11, R101 ;  /* 0x00000000650b72ca */ /* 0x000fe200000e0000 */
[----:B------:R-:W-:Y:S01]  /*8450*/  UIADD3 UR4, UPT, UPT, UR44, 0x2300, URZ ;  /* 0x000023002c047890 */ /* 0x000fe2000fffe0ff */
[----:B------:R-:W-:Y:S01]  /*8460*/  R2UR UR12, R99 ;  /* 0x00000000630c72ca */ /* 0x000fe200000e0000 */
[----:B------:R-:W-:Y:S01]  /*8470*/  UMOV UR9, UR45 ;  /* 0x0000002d00097c82 */ /* 0x000fe20008000000 */
[----:B------:R-:W-:Y:S01]  /*8480*/  R2UR UR13, R100 ;  /* 0x00000000640d72ca */ /* 0x000fe200000e0000 */
[----:B------:R-:W-:Y:S02]  /*8490*/  UIADD3 UR6, UPT, UPT, UR44, 0x2b00, URZ ;  /* 0x00002b002c067890 */ /* 0x000fe4000fffe0ff */
[----:B------:R-:W-:Y:S01]  /*84a0*/  IMAD.U32 R96, RZ, RZ, UR4 ;  /* 0x00000004ff607e24 */ /* 0x000fe2000f8e00ff */
[----:B------:R-:W-:Y:S04]  /*84b0*/  UIADD3 UR7, UPT, UPT, UR45, 0x40, URZ ;  /* 0x000000402d077890 */ /* 0x000fe8000fffe0ff */
[----:B------:R-:W-:Y:S01]  /*84c0*/  R2UR UR8, R96 ;  /* 0x00000000600872ca */ /* 0x000fe200000e0000 */
[----:B--2---:R-:W-:Y:S04]  /*84d0*/  UIADD3 UR4, UP0, UPT, UR14, 0x780, URZ ;  /* 0x000007800e047890 */ /* 0x004fe8000ff1e0ff */
[----:B------:R-:W-:Y:S09]  /*84e0*/  UIADD3.X UR5, UPT, UPT, URZ, UR15, URZ, UP0, !UPT ;  /* 0x0000000fff057290 */ /* 0x000ff200087fe4ff */
[----:B------:R2:W-:Y:S02]  /*84f0*/  UTMASTG.5D.IM2COL [UR8], [UR4] ;  /* 0x00000008040073b5 */ /* 0x0005e40008060000 */
[----:B--2---:R-:W-:Y:S01]  /*8500*/  UMOV UR8, UR6 ;  /* 0x0000000600087c82 */ /* 0x004fe20008000000 */
[----:B------:R-:W-:Y:S02]  /*8510*/  UMOV UR9, UR7 ;  /* 0x0000000700097c82 */ /* 0x000fe40008000000 */
[----:B------:R2:W-:Y:S01]  /*8520*/  UTMASTG.5D.IM2COL [UR8], [UR4] ;  /* 0x00000008040073b5 */ /* 0x0005e20008060000 */
[----:B------:R0:W-:Y:S01]  /*8530*/  UTMACMDFLUSH ;  /* 0x00000000000079b7 */ /* 0x0001e20000000000 */
[----:B--2---:R-:W-:Y:S04]  /*8540*/  DEPBAR.LE SB0, 0x1 ;  /* 0x000080400000791a */ /* 0x004fe80000000000 */
.L_x_130:
[----:B------:R-:W-:Y:S05]  /*8550*/  BSYNC.RECONVERGENT B0 ;  /* 0x0000000000007941 */ /* 0x000fea0003800200 */
.L_x_129:
[----:B------:R-:W-:Y:S06]  /*8560*/  BAR.SYNC.DEFER_BLOCKING 0x1, 0x80 ;  /* 0x0042000000007b1d */ /* 0x000fec0000010000 */
[----:B------:R-:W2:Y:S01]  /*8570*/  @P6 SYNCS.PHASECHK.TRANS64.TRYWAIT P0, [R116+URZ+0x1a0], R117 ;  /* 0x0001a075740065a7 */ /* 0x000ea200080011ff */
[----:B------:R-:W-:Y:S01]  /*8580*/  BSSY B1, `(.L_x_131) ;  /* 0x0000020000017945 */ /* 0x000fe20003800000 */
[----:B--2---:R-:W-:Y:S03]  /*8590*/  @P6 SEL R109, RZ, 0x1, !P0 ;  /* 0x00000001ff6d6807 */ /* 0x004fe60004000000 */
[----:B------:R-:W-:Y:S05]  /*85a0*/  @!P6 BRA `(.L_x_132) ;  /* 0x000000000074e947 */ /* 0x000fea0003800000 */
[----:B------:R-:W-:Y:S01]  /*85b0*/  ISETP.NE.AND P1, PT, R110, RZ, PT ;  /* 0x000000ff6e00720c */ /* 0x000fe20003f25270 */
[----:B------:R-:W2:Y:S01]  /*85c0*/  S2R R0, SR_CgaCtaId ;  /* 0x0000000000007919 */ /* 0x000ea20000008800 */
[----:B------:R-:W-:Y:S01]  /*85d0*/  ISETP.NE.AND P0, PT, R109, RZ, PT ;  /* 0x000000ff6d00720c */ /* 0x000fe20003f05270 */
[----:B------:R-:W-:Y:S10]  /*85e0*/  BSSY B0, `(.L_x_133) ;  /* 0x0000008000007945 */ /* 0x000ff40003800000 */
[----:B------:R-:W-:Y:S05]  /*85f0*/  @P1 IMAD R2, R92, 0x1000, R95 ;  /* 0x000010005c021824 */ /* 0x000fea00078e025f */
[----:B------:R-:W-:Y:S05]  /*8600*/  @P1 IADD3 R4, PT, PT, R2, UR44, RZ ;  /* 0x0000002c02041c10 */ /* 0x000fea000fffe0ff */
[----:B------:R-:W-:Y:S01]  /*8610*/  @P1 IMAD.IADD R4, R4, 0x1, R111 ;  /* 0x0000000104041824 */ /* 0x000fe200078e026f */
[----:B------:R-:W-:Y:S06]  /*8620*/  @P0 BRA `(.L_x_134) ;  /* 0x00000000000c0947 */ /* 0x000fec0003800000 */
[----:B------:R-:W-:Y:S04]  /*8630*/  SHF.L.U32 R3, R91, 0x1f, RZ ;  /* 0x0000001f5b037819 */ /* 0x000fe800000006ff */
[----:B------:R-:W3:Y:S02]  /*8640*/  SYNCS.PHASECHK.TRANS64.TRYWAIT P0, [R116+URZ+0x1a0], R3 ;  /* 0x0001a003740075a7 */ /* 0x000ee400080011ff */
[----:B---3--:R-:W-:Y:S05]  /*8650*/  @!P0 BRA `(.L_x_135) ;  /* 0x0000001c00c08947 */ /* 0x008fea0003800000 */
.L_x_134:
[----:B------:R-:W-:Y:S05]  /*8660*/  BSYNC B0 ;  /* 0x0000000000007941 */ /* 0x000fea0003800000 */
.L_x_133:
[----:B------:R-:W-:Y:S01]  /*8670*/  ISETP.NE.AND P0, PT, R110, RZ, PT ;  /* 0x000000ff6e00720c */ /* 0x000fe20003f05270 */
[----:B---3--:R-:W-:Y:S02]  /*8680*/  VIADD R3, R116, 0x1b0 ;  /* 0x000001b074037836 */ /* 0x008fe40000000000 */
[----:B------:R-:W-:Y:S03]  /*8690*/  VIADD R92, R92, 0x1 ;  /* 0x000000015c5c7836 */ /* 0x000fe60000000000 */
[----:B--2---:R-:W-:Y:S07]  /*86a0*/  PRMT R0, R0, 0x654, R3 ;  /* 0x0000065400007816 */ /* 0x004fee0000000003 */
[----:B------:R2:W3:Y:S04]  /*86b0*/  @P0 LDS.128 R76, [R2+UR44+0x300] ;  /* 0x0003002c024c0984 */ /* 0x0004e80008000c00 */
[----:B------:R2:W4:Y:S01]  /*86c0*/  @P0 LDS.128 R80, [R4+0x300] ;  /* 0x0003000004500984 */ /* 0x0005220000000c00 */
[C---:B------:R-:W-:Y:S01]  /*86d0*/  ISETP.NE.AND P0, PT, R92.reuse, 0x2, PT ;  /* 0x000000025c00780c */ /* 0x040fe20003f05270 */
[----:B------:R-:W-:Y:S01]  /*86e0*/  @!PT LDS RZ, [RZ] ;  /* 0x00000000fffff984 */ /* 0x000fe20000000800 */
[----:B------:R-:W-:Y:S01]  /*86f0*/  @!PT LDS RZ, [RZ] ;  /* 0x00000000fffff984 */ /* 0x000fe20000000800 */
[----:B------:R-:W-:Y:S01]  /*8700*/  @!PT LDS RZ, [RZ] ;  /* 0x00000000fffff984 */ /* 0x000fe20000000800 */
[----:B------:R-:W-:Y:S01]  /*8710*/  @!PT LDS RZ, [RZ] ;  /* 0x00000000fffff984 */ /* 0x000fe20000000800 */
[----:B------:R5:W-:Y:S06]  /*8720*/  MEMBAR.ALL.CTA ;  /* 0x0000000000007992 */ /* 0x000bec0000008000 */
[----:B-----5:R-:W5:Y:S01]  /*8730*/  FENCE.VIEW.ASYNC.S ;  /* 0x00000000000073c6 */ /* 0x020f620000000000 */
[----:B------:R-:W-:Y:S01]  /*8740*/  SEL R92, R92, RZ, P0 ;  /* 0x000000ff5c5c7207 */ /* 0x000fe20000000000 */
[----:B-----5:R5:W-:Y:S02]  /*8750*/  SYNCS.ARRIVE.TRANS64.RED.A1T0 RZ, [R0+URZ], RZ ;  /* 0x000000ff00ff79a7 */ /* 0x020be400081004ff */
[----:B-----5:R-:W-:Y:S04]  /*8760*/  SEL R0, RZ, 0x1, P0 ;  /* 0x00000001ff007807 */ /* 0x020fe80000000000 */
[----:B--23--:R-:W-:Y:S02]  /*8770*/  LOP3.LUT R91, R91, R0, RZ, 0x3c, !PT ;  /* 0x000000005b5b7212 */ /* 0x00cfe400078e3cff */
.L_x_132:
[----:B------:R-:W-:Y:S05]  /*8780*/  BSYNC B1 ;  /* 0x0000000000017941 */ /* 0x000fea0003800000 */
.L_x_131:
[----:B------:R-:W-:Y:S05]  /*8790*/  VIADD R0, R39, 0x20 ;  /* 0x0000002027007836 */ /* 0x000fea0000000000 */
[----:B------:R-:W-:Y:S04]  /*87a0*/  SHF.R.U32.HI R0, RZ, 0x15, R0 ;  /* 0x00000015ff007819 */ /* 0x000fe80000011600 */
[----:B------:R-:W-:Y:S11]  /*87b0*/  LOP3.LUT P0, RZ, R0, 0x3, R87, 0x48, !PT ;  /* 0x0000000300ff7812 */ /* 0x000ff60007804857 */
[----:B------:R-:W-:Y:S02]  /*87c0*/  @!UPT UIADD3 URZ, UPT, UPT, URZ, URZ, URZ ;  /* 0x000000fffffff290 */ /* 0x000fe4000fffe0ff */
[----:B------:R-:W-:Y:S05]  /*87d0*/  @!P0 BRA `(.L_x_136) ;  /* 0x0000000000408947 */ /* 0x000fea0003800000 */
[----:B------:R-:W2:Y:S01]  /*87e0*/  LDCU.64 UR8, c[0x4][0x70] ;  /* 0x01000e00ff0877ac */ /* 0x000ea20008000a00 */
[----:B------:R-:W-:Y:S01]  /*87f0*/  MOV R3, 0x0 ;  /* 0x0000000000037802 */ /* 0x000fe20000000f00 */
[----:B------:R-:W-:Y:S02]  /*8800*/  HFMA2 R12, -RZ, RZ, 0, 5.9604644775390625e-08 ;  /* 0x00000001ff0c7431 */ /* 0x000fe400000001ff */
[----:B------:R-:W-:Y:S02]  /*8810*/  IMAD.MOV.U32 R8, RZ, RZ, 0x192 ;  /* 0x00000192ff087424 */ /* 0x000fe400078e00ff */
[----:B------:R-:W-:Y:S01]  /*8820*/  IMAD.MOV.U32 R13, RZ, RZ, RZ ;  /* 0x000000ffff0d7224 */ /* 0x000fe200078e00ff */
[----:B------:R-:W3:Y:S01]  /*8830*/  LDCU.64 UR6, c[0x4][0x78] ;  /* 0x01000f00ff0677ac */ /* 0x000ee20008000a00 */
[----:B------:R-:W1:Y:S01]  /*8840*/  LDC.64 R2, c[0x4][R3] ;  /* 0x0100000003027b82 */ /* 0x000e620000000a00 */
[----:B------:R-:W5:Y:S01]  /*8850*/  LDCU.64 UR4, c[0x4][0x10] ;  /* 0x01000200ff0477ac */ /* 0x000f620008000a00 */
[----:B--2---:R-:W-:Y:S01]  /*8860*/  MOV R5, UR9 ;  /* 0x0000000900057c02 */ /* 0x004fe20008000f00 */
[----:B------:R-:W-:Y:S01]  /*8870*/  IMAD.U32 R4, RZ, RZ, UR8 ;  /* 0x00000008ff047e24 */ /* 0x000fe2000f8e00ff */
[----:B---3--:R-:W-:Y:S01]  /*8880*/  MOV R7, UR7 ;  /* 0x0000000700077c02 */ /* 0x008fe20008000f00 */
[----:B------:R-:W-:Y:S01]  /*8890*/  IMAD.U32 R6, RZ, RZ, UR6 ;  /* 0x00000006ff067e24 */ /* 0x000fe2000f8e00ff */
[----:B-----5:R-:W-:Y:S01]  /*88a0*/  MOV R11, UR5 ;  /* 0x00000005000b7c02 */ /* 0x020fe20008000f00 */
[----:B------:R-:W-:Y:S02]  /*88b0*/  IMAD.U32 R10, RZ, RZ, UR4 ;  /* 0x00000004ff0a7e24 */ /* 0x000fe4000f8e00ff */
[----:B------:R-:W-:Y:S07]  /*88c0*/  LEPC R20, `(.L_x_136) ;  /* 0x000000001014794e */ /* 0x000fee0000000000 */
[----:B-1--4-:R-:W-:Y:S05]  /*88d0*/  CALL.ABS.NOINC R2 ;  /* 0x0000000002007343 */ /* 0x012fea0003c00000 */
.L_x_136:
[----:B------:R-:W-:Y:S01]  /*88e0*/  ISETP.NE.AND P0, PT, R97, RZ, PT ;  /* 0x000000ff6100720c */ /* 0x000fe20003f05270 */
[----:B------:R-:W-:Y:S05]  /*88f0*/  WARPSYNC.ALL ;  /* 0x0000000000007948 */ /* 0x000fea0003800000 */
[----:B------:R-:W-:Y:S01]  /*8900*/  R2UR UR4, R39 ;  /* 0x00000000270472ca */ /* 0x000fe200000e0000 */
[----:B------:R-:W-:Y:S01]  /*8910*/  BSSY.RECONVERGENT B0, `(.L_x_137) ;  /* 0x00000a2000007945 */ /* 0x000fe20003800200 */
[-C--:B------:R-:W-:Y:S02]  /*8920*/  F2FP.F16.E4M3.UNPACK_B R42, R76.reuse ;  /* 0x0000004cff2a723e */ /* 0x080fe400020006ff */
[----:B------:R-:W-:Y:S02]  /*8930*/  F2FP.F16.E4M3.UNPACK_B R76, R76.H1 ;  /* 0x0000004cff4c723e */ /* 0x000fe400030006ff */
[-C--:B------:R-:W-:Y:S01]  /*8940*/  F2FP.F16.E4M3.UNPACK_B R46, R77.reuse ;  /* 0x0000004dff2e723e */ /* 0x080fe200020006ff */
[--C-:B------:R-:W-:Y:S01]  /*8950*/  HADD2.F32 R40, -RZ, R42.reuse.H0_H0 ;  /* 0x2000002aff287230 */ /* 0x100fe20000004100 */
[----:B------:R-:W-:Y:S01]  /*8960*/  F2FP.F16.E4M3.UNPACK_B R77, R77.H1 ;  /* 0x0000004dff4d723e */ /* 0x000fe200030006ff */
[----:B------:R-:W-:Y:S01]  /*8970*/  HADD2.F32 R42, -RZ, R42.H1_H1 ;  /* 0x3000002aff2a7230 */ /* 0x000fe20000004100 */
[-C--:B------:R-:W-:Y:S01]  /*8980*/  F2FP.F16.E4M3.UNPACK_B R50, R78.reuse ;  /* 0x0000004eff32723e */ /* 0x080fe200020006ff */
[----:B------:R-:W-:Y:S01]  /*8990*/  HADD2.F32 R43, -RZ, R76.H0_H0 ;  /* 0x2000004cff2b7230 */ /* 0x000fe20000004100 */
[----:B------:R-:W-:Y:S01]  /*89a0*/  F2FP.F16.E4M3.UNPACK_B R78, R78.H1 ;  /* 0x0000004eff4e723e */ /* 0x000fe200030006ff */
[----:B------:R-:W2:Y:S01]  /*89b0*/  LDTM.x32 R4, tmem[UR4+0x20] ;  /* 0x00002004000479ee */ /* 0x000ea200082c0000 */
[----:B------:R-:W-:Y:S01]  /*89c0*/  NOP ;  /* 0x0000000000007918 */ /* 0x000fe20000000000 */
[----:B------:R-:W-:Y:S01]  /*89d0*/  IADD3 R103, PT, PT, R103, 0x1f0, RZ ;  /* 0x000001f067677810 */ /* 0x000fe20007ffe0ff */
[--C-:B------:R-:W-:Y:S01]  /*89e0*/  HADD2.F32 R45, -RZ, R46.reuse.H0_H0 ;  /* 0x2000002eff2d7230 */ /* 0x100fe20000004100 */
[----:B------:R-:W-:Y:S01]  /*89f0*/  F2FP.F16.E4M3.UNPACK_B R54, R79 ;  /* 0x0000004fff36723e */ /* 0x000fe200020006ff */
[----:B------:R-:W-:Y:S01]  /*8a00*/  HADD2.F32 R46, -RZ, R46.H1_H1 ;  /* 0x3000002eff2e7230 */ /* 0x000fe20000004100 */
[----:B------:R-:W-:Y:S01]  /*8a10*/  LOP3.LUT R103, R103, 0xfefffff8, RZ, 0xc0, !PT ;  /* 0xfefffff867677812 */ /* 0x000fe200078ec0ff */
[--C-:B------:R-:W-:Y:S01]  /*8a20*/  HADD2.F32 R49, -RZ, R50.reuse.H0_H0 ;  /* 0x20000032ff317230 */ /* 0x100fe20000004100 */
[----:B----4-:R-:W-:Y:S01]  /*8a30*/  F2FP.F16.E4M3.UNPACK_B R58, R80 ;  /* 0x00000050ff3a723e */ /* 0x010fe200020006ff */
[----:B------:R-:W-:Y:S01]  /*8a40*/  HADD2.F32 R50, -RZ, R50.H1_H1 ;  /* 0x30000032ff327230 */ /* 0x000fe20000004100 */
[----:B--2---:R2:W-:Y:S01]  /*8a50*/  SYNCS.ARRIVE.TRANS64.RED.A1T0 RZ, [R103+URZ], RZ ;  /* 0x000000ff67ff79a7 */ /* 0x0045e200081004ff */
[--C-:B------:R-:W-:Y:S01]  /*8a60*/  HADD2.F32 R53, -RZ, R54.reuse.H0_H0 ;  /* 0x20000036ff357230 */ /* 0x100fe20000004100 */
[----:B------:R-:W-:Y:S01]  /*8a70*/  F2FP.F16.E4M3.UNPACK_B R62, R81 ;  /* 0x00000051ff3e723e */ /* 0x000fe200020006ff */
[----:B------:R-:W-:Y:S01]  /*8a80*/  HADD2.F32 R54, -RZ, R54.H1_H1 ;  /* 0x30000036ff367230 */ /* 0x000fe20000004100 */
[----:B------:R-:W-:Y:S01]  /*8a90*/  F2FP.F16.E4M3.UNPACK_B R66, R82 ;  /* 0x00000052ff42723e */ /* 0x000fe200020006ff */
[--C-:B------:R-:W-:Y:S01]  /*8aa0*/  HADD2.F32 R57, -RZ, R58.reuse.H0_H0 ;  /* 0x2000003aff397230 */ /* 0x100fe20000004100 */
[----:B------:R-:W-:Y:S01]  /*8ab0*/  F2FP.F16.E4M3.UNPACK_B R70, R83 ;  /* 0x00000053ff46723e */ /* 0x000fe200020006ff */
[----:B------:R-:W-:Y:S01]  /*8ac0*/  HADD2.F32 R58, -RZ, R58.H1_H1 ;  /* 0x3000003aff3a7230 */ /* 0x000fe20000004100 */
[----:B------:R-:W-:Y:S01]  /*8ad0*/  F2FP.F16.E4M3.UNPACK_B R79, R79.H1 ;  /* 0x0000004fff4f723e */ /* 0x000fe200030006ff */
[--C-:B------:R-:W-:Y:S01]  /*8ae0*/  HADD2.F32 R61, -RZ, R62.reuse.H0_H0 ;  /* 0x2000003eff3d7230 */ /* 0x100fe20000004100 */
[----:B------:R-:W-:Y:S01]  /*8af0*/  F2FP.F16.E4M3.UNPACK_B R80, R80.H1 ;  /* 0x00000050ff50723e */ /* 0x000fe200030006ff */
[----:B------:R-:W-:Y:S01]  /*8b00*/  HADD2.F32 R63, -RZ, R62.H1_H1 ;  /* 0x3000003eff3f7230 */ /* 0x000fe20000004100 */
[----:B------:R-:W-:Y:S01]  /*8b10*/  F2FP.F16.E4M3.UNPACK_B R81, R81.H1 ;  /* 0x00000051ff51723e */ /* 0x000fe200030006ff */
[--C-:B------:R-:W-:Y:S02]  /*8b20*/  HADD2.F32 R65, -RZ, R66.reuse.H0_H0 ;  /* 0x20000042ff417230 */ /* 0x100fe40000004100 */
[C---:B------:R-:W-:Y:S01]  /*8b30*/  FMUL R4, R38.reuse, R4 ;  /* 0x0000000426047220 */ /* 0x040fe20000400000 */
[C---:B------:R-:W-:Y:S01]  /*8b40*/  FMUL R5, R38.reuse, R5 ;  /* 0x0000000526057220 */ /* 0x040fe20000400000 */
[C---:B------:R-:W-:Y:S01]  /*8b50*/  FMUL R8, R38.reuse, R8 ;  /* 0x0000000826087220 */ /* 0x040fe20000400000 */
[C---:B------:R-:W-:Y:S01]  /*8b60*/  FMUL R9, R38.reuse, R9 ;  /* 0x0000000926097220 */ /* 0x040fe20000400000 */
[C---:B------:R-:W-:Y:S01]  /*8b70*/  FFMA R4, R41.reuse, R40, R4 ;  /* 0x0000002829047223 */ /* 0x040fe20000000004 */
[C---:B------:R-:W-:Y:S01]  /*8b80*/  FFMA R5, R41.reuse, R42, R5 ;  /* 0x0000002a29057223 */ /* 0x040fe20000000005 */
        /* <DEDUP_REMOVED lines=8> */
[----:B------:R-:W-:Y:S02]  /*8c10*/  HADD2.F32 R66, -RZ, R66.H1_H1 ;  /* 0x30000042ff427230 */ /* 0x000fe40000004100 */
[C---:B------:R-:W-:Y:S01]  /*8c20*/  FMUL R24, R38.reuse, R28 ;  /* 0x0000001c26187220 */ /* 0x040fe20000400000 */
[C---:B------:R-:W-:Y:S01]  /*8c30*/  FMUL R25, R38.reuse, R29 ;  /* 0x0000001d26197220 */ /* 0x040fe20000400000 */
[--C-:B------:R-:W-:Y:S02]  /*8c40*/  HADD2.F32 R69, -RZ, R70.reuse.H0_H0 ;  /* 0x20000046ff457230 */ /* 0x100fe40000004100 */
[C---:B------:R-:W-:Y:S01]  /*8c50*/  FMUL R28, R38.reuse, R32 ;  /* 0x00000020261c7220 */ /* 0x040fe20000400000 */
[----:B------:R-:W-:Y:S02]  /*8c60*/  HADD2.F32 R70, -RZ, R70.H1_H1 ;  /* 0x30000046ff467230 */ /* 0x000fe40000004100 */
[C---:B------:R-:W-:Y:S01]  /*8c70*/  FMUL R29, R38.reuse, R33 ;  /* 0x00000021261d7220 */ /* 0x040fe20000400000 */
[----:B------:R-:W-:Y:S02]  /*8c80*/  HADD2.F32 R44, -RZ, R76.H1_H1 ;  /* 0x3000004cff2c7230 */ /* 0x000fe40000004100 */
[C---:B------:R-:W-:Y:S01]  /*8c90*/  FMUL R6, R38.reuse, R6 ;  /* 0x0000000626067220 */ /* 0x040fe20000400000 */
[C---:B------:R-:W-:Y:S01]  /*8ca0*/  FMUL R7, R38.reuse, R7 ;  /* 0x0000000726077220 */ /* 0x040fe20000400000 */
[--C-:B------:R-:W-:Y:S02]  /*8cb0*/  HADD2.F32 R47, -RZ, R77.reuse.H0_H0 ;  /* 0x2000004dff2f7230 */ /* 0x100fe40000004100 */
[C---:B------:R-:W-:Y:S01]  /*8cc0*/  FMUL R10, R38.reuse, R10 ;  /* 0x0000000a260a7220 */ /* 0x040fe20000400000 */
[C---:B------:R-:W-:Y:S01]  /*8cd0*/  FFMA R6, R41.reuse, R43, R6 ;  /* 0x0000002b29067223 */ /* 0x040fe20000000006 */
[----:B------:R-:W-:Y:S02]  /*8ce0*/  HADD2.F32 R48, -RZ, R77.H1_H1 ;  /* 0x3000004dff307230 */ /* 0x000fe40000004100 */
[C---:B------:R-:W-:Y:S01]  /*8cf0*/  FFMA R7, R41.reuse, R44, R7 ;  /* 0x0000002c29077223 */ /* 0x040fe20000000007 */
[C---:B------:R-:W-:Y:S01]  /*8d00*/  FFMA R8, R41.reuse, R45, R8 ;  /* 0x0000002d29087223 */ /* 0x040fe20000000008 */
[C---:B------:R-:W-:Y:S01]  /*8d10*/  FFMA R9, R41.reuse, R46, R9 ;  /* 0x0000002e29097223 */ /* 0x040fe20000000009 */
[----:B------:R-:W-:Y:S01]  /*8d20*/  FFMA R10, R41, R47, R10 ;  /* 0x0000002f290a7223 */ /* 0x000fe2000000000a */
[C---:B------:R-:W-:Y:S01]  /*8d30*/  FMUL R11, R38.reuse, R11 ;  /* 0x0000000b260b7220 */ /* 0x040fe20000400000 */
[----:B------:R-:W-:Y:S01]  /*8d40*/  F2FP.F16.E4M3.UNPACK_B R82, R82.H1 ;  /* 0x00000052ff52723e */ /* 0x000fe200030006ff */
[--C-:B------:R-:W-:Y:S01]  /*8d50*/  HADD2.F32 R51, -RZ, R78.reuse.H0_H0 ;  /* 0x2000004eff337230 */ /* 0x100fe20000004100 */
[----:B-1----:R-:W-:Y:S01]  /*8d60*/  F2FP.SATFINITE.E4M3.F32.PACK_AB_MERGE_C R104, R7, R6, RZ ;  /* 0x000000060768723e */ /* 0x002fe200048070ff */
[C---:B------:R-:W-:Y:S01]  /*8d70*/  FFMA R11, R41.reuse, R48, R11 ;  /* 0x00000030290b7223 */ /* 0x040fe2000000000b */
[C---:B------:R-:W-:Y:S01]  /*8d80*/  FFMA R12, R41.reuse, R49, R12 ;  /* 0x00000031290c7223 */ /* 0x040fe2000000000c */
[----:B------:R-:W-:Y:S01]  /*8d90*/  FFMA R13, R41, R50, R13 ;  /* 0x00000032290d7223 */ /* 0x000fe2000000000d */
[----:B------:R-:W-:Y:S01]  /*8da0*/  F2FP.SATFINITE.E4M3.F32.PACK_AB_MERGE_C R104, R5, R4, R104 ;  /* 0x000000040568723e */ /* 0x000fe20004807068 */
[----:B------:R-:W-:Y:S01]  /*8db0*/  HADD2.F32 R52, -RZ, R78.H1_H1 ;  /* 0x3000004eff347230 */ /* 0x000fe20000004100 */
[----:B------:R-:W-:Y:S01]  /*8dc0*/  F2FP.SATFINITE.E4M3.F32.PACK_AB_MERGE_C R105, R11, R10, RZ ;  /* 0x0000000a0b69723e */ /* 0x000fe200048070ff */
[C---:B------:R-:W-:Y:S01]  /*8dd0*/  FMUL R14, R38.reuse, R14 ;  /* 0x0000000e260e7220 */ /* 0x040fe20000400000 */
[C---:B------:R-:W-:Y:S01]  /*8de0*/  FMUL R15, R38.reuse, R15 ;  /* 0x0000000f260f7220 */ /* 0x040fe20000400000 */
[--C-:B------:R-:W-:Y:S01]  /*8df0*/  HADD2.F32 R55, -RZ, R79.reuse.H0_H0 ;  /* 0x2000004fff377230 */ /* 0x100fe20000004100 */
[----:B------:R-:W-:Y:S01]  /*8e00*/  F2FP.SATFINITE.E4M3.F32.PACK_AB_MERGE_C R105, R9, R8, R105 ;  /* 0x000000080969723e */ /* 0x000fe20004807069 */
[C---:B------:R-:W-:Y:S01]  /*8e10*/  FFMA R14, R41.reuse, R51, R14 ;  /* 0x00000033290e7223 */ /* 0x040fe2000000000e */
[C---:B------:R-:W-:Y:S01]  /*8e20*/  FFMA R15, R41.reuse, R52, R15 ;  /* 0x00000034290f7223 */ /* 0x040fe2000000000f */
[C---:B------:R-:W-:Y:S01]  /*8e30*/  FFMA R16, R41.reuse, R53, R16 ;  /* 0x0000003529107223 */ /* 0x040fe20000000010 */
[C---:B------:R-:W-:Y:S01]  /*8e40*/  FFMA R17, R41.reuse, R54, R17 ;  /* 0x0000003629117223 */ /* 0x040fe20000000011 */
        /* <DEDUP_REMOVED lines=18> */
[----:B------:R-:W-:Y:S01]  /*8f70*/  F2FP.F16.E4M3.UNPACK_B R83, R83.H1 ;  /* 0x00000053ff53723e */ /* 0x000fe200030006ff */
        /* <DEDUP_REMOVED lines=13> */
[----:B------:R-:W-:Y:S01]  /*9050*/  FFMA R31, R41, R68, R31 ;  /* 0x00000044291f7223 */ /* 0x000fe2000000001f */
[----:B------:R-:W-:Y:S01]  /*9060*/  FMUL R35, R38, R35 ;  /* 0x0000002326237220 */ /* 0x000fe20000400000 */
[----:B------:R-:W-:Y:S01]  /*9070*/  F2FP.SATFINITE.E4M3.F32.PACK_AB_MERGE_C R106, R15, R14, RZ ;  /* 0x0000000e0f6a723e */ /* 0x000fe200048070ff */
[----:B------:R-:W-:Y:S01]  /*9080*/  FFMA R28, R41, R69, R28 ;  /* 0x00000045291c7223 */ /* 0x000fe2000000001c */
[----:B------:R-:W-:Y:S01]  /*9090*/  F2FP.SATFINITE.E4M3.F32.PACK_AB_MERGE_C R107, R19, R18, RZ ;  /* 0x00000012136b723e */ /* 0x000fe200048070ff */
[C---:B------:R-:W-:Y:S01]  /*90a0*/  FFMA R29, R41.reuse, R70, R29 ;  /* 0x00000046291d7223 */ /* 0x040fe2000000001d */
[C---:B------:R-:W-:Y:S01]  /*90b0*/  FFMA R30, R41.reuse, R71, R30 ;  /* 0x00000047291e7223 */ /* 0x040fe2000000001e */
[----:B------:R-:W-:Y:S01]  /*90c0*/  FFMA R35, R41, R72, R35 ;  /* 0x0000004829237223 */ /* 0x000fe20000000023 */
[----:B------:R-:W-:Y:S02]  /*90d0*/  F2FP.SATFINITE.E4M3.F32.PACK_AB_MERGE_C R106, R13, R12, R106 ;  /* 0x0000000c0d6a723e */ /* 0x000fe4000480706a */
[----:B------:R-:W-:Y:S02]  /*90e0*/  F2FP.SATFINITE.E4M3.F32.PACK_AB_MERGE_C R107, R17, R16, R107 ;  /* 0x00000010116b723e */ /* 0x000fe4000480706b */
[----:B------:R-:W-:Y:S02]  /*90f0*/  F2FP.SATFINITE.E4M3.F32.PACK_AB_MERGE_C R112, R23, R22, RZ ;  /* 0x000000161770723e */ /* 0x000fe400048070ff */
[----:B------:R-:W-:Y:S01]  /*9100*/  F2FP.SATFINITE.E4M3.F32.PACK_AB_MERGE_C R113, R27, R3, RZ ;  /* 0x000000031b71723e */ /* 0x000fe200048070ff */
[----:B------:R1:W-:Y:S01]  /*9110*/  STS.128 [R95+UR44+0x3300], R104 ;  /* 0x003300685f007988 */ /* 0x0003e20008000c2c */
[----:B------:R-:W-:Y:S02]  /*9120*/  F2FP.SATFINITE.E4M3.F32.PACK_AB_MERGE_C R109, R31, R26, RZ ;  /* 0x0000001a1f6d723e */ /* 0x000fe400048070ff */
[----:B------:R-:W-:Y:S02]  /*9130*/  F2FP.SATFINITE.E4M3.F32.PACK_AB_MERGE_C R110, R35, R30, RZ ;  /* 0x0000001e236e723e */ /* 0x000fe400048070ff */
[----:B------:R-:W-:Y:S02]  /*9140*/  F2FP.SATFINITE.E4M3.F32.PACK_AB_MERGE_C R112, R21, R20, R112 ;  /* 0x000000141570723e */ /* 0x000fe40004807070 */
[----:B------:R-:W-:Y:S02]  /*9150*/  F2FP.SATFINITE.E4M3.F32.PACK_AB_MERGE_C R113, R2, R0, R113 ;  /* 0x000000000271723e */ /* 0x000fe40004807071 */
[----:B------:R-:W-:Y:S02]  /*9160*/  F2FP.SATFINITE.E4M3.F32.PACK_AB_MERGE_C R114, R25, R24, R109 ;  /* 0x000000181972723e */ /* 0x000fe4000480706d */
[----:B------:R-:W-:Y:S02]  /*9170*/  F2FP.SATFINITE.E4M3.F32.PACK_AB_MERGE_C R115, R29, R28, R110 ;  /* 0x0000001c1d73723e */ /* 0x000fe4000480706e */
[----:B--2---:R-:W-:Y:S03]  /*9180*/  IADD3 R103, PT, PT, R36, 0x1, RZ ;  /* 0x0000000124677810 */ /* 0x004fe60007ffe0ff */
        /* <DEDUP_REMOVED lines=14> */
[----:B------:R-:W-:Y:S01]  /*9270*/  UIADD3 UR9, UPT, UPT, UR45, 0x20, URZ ;  /* 0x000000202d097890 */ /* 0x000fe2000fffe0ff */
[----:B------:R-:W-:Y:S01]  /*9280*/  R2UR UR13, R100 ;  /* 0x00000000640d72ca */ /* 0x000fe200000e0000 */
[----:B------:R-:W-:Y:S02]  /*9290*/  UIADD3 UR6, UPT, UPT, UR44, 0x3b00, URZ ;  /* 0x00003b002c067890 */ /* 0x000fe4000fffe0ff */
[----:B------:R-:W-:Y:S02]  /*92a0*/  UIADD3 UR7, UPT, UPT, UR45, 0x60, URZ ;  /* 0x000000602d077890 */ /* 0x000fe4000fffe0ff */
        /* <DEDUP_REMOVED lines=8> */
.L_x_138:
[----:B------:R-:W-:Y:S05]  /*9330*/  BSYNC.RECONVERGENT B0 ;  /* 0x0000000000007941 */ /* 0x000fea0003800200 */
.L_x_137:
[----:B------:R-:W-:Y:S01]  /*9340*/  R2UR UR5, R88 ;  /* 0x00000000580572ca */ /* 0x000fe200000e0000 */
[----:B------:R-:W-:Y:S01]  /*9350*/  BAR.SYNC.DEFER_BLOCKING 0x1, 0x80 ;  /* 0x0042000000007b1d */ /* 0x000fe20000010000 */
[----:B------:R-:W-:Y:S01]  /*9360*/  R2UR UR4, R89 ;  /* 0x00000000590472ca */ /* 0x000fe200000e0000 */
[----:B------:R-:W-:Y:S01]  /*9370*/  UISETP.NE.AND UP0, UPT, UR47, URZ, UPT ;  /* 0x000000ff2f00728c */ /* 0x000fe2000bf05270 */
[----:B------:R-:W-:Y:S02]  /*9380*/  ISETP.NE.AND P0, PT, R103, 0x2, PT ;  /* 0x000000026700780c */ /* 0x000fe40003f05270 */
[----:B------:R-:W-:Y:S02]  /*9390*/  LOP3.LUT R93, R93, 0x1, RZ, 0x3c, !PT ;  /* 0x000000015d5d7812 */ /* 0x000fe400078e3cff */
[----:B------:R-:W-:Y:S02]  /*93a0*/  SEL R3, RZ, 0x1, P0 ;  /* 0x00000001ff037807 */ /* 0x000fe40000000000 */
[----:B------:R-:W-:Y:S02]  /*93b0*/  SEL R36, R103, RZ, P0 ;  /* 0x000000ff67247207 */ /* 0x000fe40000000000 */
[----:B------:R-:W-:Y:S01]  /*93c0*/  LOP3.LUT R94, R94, R3, RZ, 0x3c, !PT ;  /* 0x000000035e5e7212 */ /* 0x000fe200078e3cff */
[----:B------:R-:W-:Y:S02]  /*93d0*/  UIADD3 UR19, UPT, UPT, UR36, UR5, URZ ;  /* 0x0000000524137290 */ /* 0x000fe4000fffe0ff */
[----:B------:R-:W-:Y:S01]  /*93e0*/  UIADD3 UR48, UPT, UPT, UR37, UR4, URZ ;  /* 0x0000000425307290 */ /* 0x000fe2000fffe0ff */
[----:B------:R-:W-:Y:S01]  /*93f0*/  UMOV UR46, UR57 ;  /* 0x00000039002e7c82 */ /* 0x000fe20008000000 */
[----:B------:R-:W-:Y:S10]  /*9400*/  BRA.U UP0, `(.L_x_139) ;  /* 0xffffffd100f87547 */ /* 0x000ff4000b83ffff */
[----:B------:R-:W-:Y:S05]  /*9410*/  EXIT ;  /* 0x000000000000794d */ /* 0x000fea0003800000 */
.L_x_25:
[----:B------:R-:W-:Y:S07]  /*9420*/  MOV R0, UR9 ;  /* 0x0000000900007c02 */ /* 0x000fee0008000f00 */
.L_x_140:
[----:B--2---:R2:W3:Y:S02]  /*9430*/  SYNCS.PHASECHK.TRANS64.TRYWAIT P0, [R0+URZ+0xd0], R5 ;  /* 0x0000d005000075a7 */ /* 0x0044e400080011ff */
[----:B---3--:R-:W-:Y:S05]  /*9440*/  @!P0 NANOSLEEP.SYNCS 0x989680 ;  /* 0x009896800000895d */ /* 0x008fea0003900000 */
[----:B------:R-:W3:Y:S02]  /*9450*/  @!P0 SYNCS.PHASECHK.TRANS64 P0, [R0+URZ+0xd0], R5 ;  /* 0x0000d005000085a7 */ /* 0x000ee400080010ff */
[----:B---3--:R-:W-:Y:S05]  /*9460*/  @!P0 BRA `(.L_x_140) ;  /* 0xfffffffc00f08947 */ /* 0x008fea000383ffff */
[----:B------:R-:W-:Y:S05]  /*9470*/  BRA `(.L_x_24) ;  /* 0xffffff8800687947 */ /* 0x000fea000383ffff */
.L_x_32:
[----:B------:R-:W-:Y:S07]  /*9480*/  MOV R0, UR9 ;  /* 0x0000000900007c02 */ /* 0x000fee0008000f00 */
.L_x_141:
[----:B-1----:R1:W2:Y:S02]  /*9490*/  SYNCS.PHASECHK.TRANS64.TRYWAIT P0, [R0+URZ+0xd0], R5 ;  /* 0x0000d005000075a7 */ /* 0x0022a400080011ff */
[----:B--2---:R-:W-:Y:S05]  /*94a0*/  @!P0 NANOSLEEP.SYNCS 0x989680 ;  /* 0x009896800000895d */ /* 0x004fea0003900000 */
[----:B------:R-:W2:Y:S02]  /*94b0*/  @!P0 SYNCS.PHASECHK.TRANS64 P0, [R0+URZ+0xd0], R5 ;  /* 0x0000d005000085a7 */ /* 0x000ea400080010ff */
[----:B--2---:R-:W-:Y:S05]  /*94c0*/  @!P0 BRA `(.L_x_141) ;  /* 0xfffffffc00f08947 */ /* 0x004fea000383ffff */
[----:B------:R-:W-:Y:S05]  /*94d0*/  BRA `(.L_x_31) ;  /* 0xffffff9000087947 */ /* 0x000fea000383ffff */
.L_x_37:
[----:B-1----:R-:W-:-:S07]  /*94e0*/  MOV R0, UR36 ;  /* 0x0000002400007c02 */ /* 0x002fce0008000f00 */
.L_x_142:
[----:B-1----:R1:W2:Y:S02]  /*94f0*/  SYNCS.PHASECHK.TRANS64.TRYWAIT P0, [R0+URZ+0x1d0], R3 ;  /* 0x0001d003000075a7 */ /* 0x0022a400080011ff */
[----:B--2---:R-:W-:Y:S05]  /*9500*/  @!P0 NANOSLEEP.SYNCS 0x989680 ;  /* 0x009896800000895d */ /* 0x004fea0003900000 */
[----:B------:R-:W2:Y:S02]  /*9510*/  @!P0 SYNCS.PHASECHK.TRANS64 P0, [R0+URZ+0x1d0], R3 ;  /* 0x0001d003000085a7 */ /* 0x000ea400080010ff */
[----:B--2---:R-:W-:Y:S05]  /*9520*/  @!P0 BRA `(.L_x_142) ;  /* 0xfffffffc00f08947 */ /* 0x004fea000383ffff */
[----:B------:R-:W-:Y:S05]  /*9530*/  BRA `(.L_x_143) ;  /* 0xffffff9000e87947 */ /* 0x000fea000383ffff */
.L_x_41:
[----:B------:R-:W-:-:S07]  /*9540*/  MOV R0, UR4 ;  /* 0x0000000400007c02 */ /* 0x000fce0008000f00 */
.L_x_144:
[----:B-1----:R1:W2:Y:S02]  /*9550*/  SYNCS.PHASECHK.TRANS64.TRYWAIT P0, [R0+URZ], R3 ;  /* 0x00000003000075a7 */ /* 0x0022a400080011ff */
[----:B--2---:R-:W-:Y:S05]  /*9560*/  @!P0 NANOSLEEP.SYNCS 0x989680 ;  /* 0x009896800000895d */ /* 0x004fea0003900000 */
[----:B------:R-:W2:Y:S02]  /*9570*/  @!P0 SYNCS.PHASECHK.TRANS64 P0, [R0+URZ], R3 ;  /* 0x00000003000085a7 */ /* 0x000ea400080010ff */
[----:B--2---:R-:W-:Y:S05]  /*9580*/  @!P0 BRA `(.L_x_144) ;  /* 0xfffffffc00f08947 */ /* 0x004fea000383ffff */
[----:B------:R-:W-:Y:S05]  /*9590*/  BRA `(.L_x_145) ;  /* 0xffffff9800807947 */ /* 0x000fea000383ffff */
.L_x_42:
[----:B------:R-:W-:-:S07]  /*95a0*/  MOV R0, UR5 ;  /* 0x0000000500007c02 */ /* 0x000fce0008000f00 */
.L_x_146:
[----:B-1----:R1:W2:Y:S02]  /*95b0*/  SYNCS.PHASECHK.TRANS64.TRYWAIT P0, [R0+URZ], R3 ;  /* 0x00000003000075a7 */ /* 0x0022a400080011ff */
[----:B--2---:R-:W-:Y:S05]  /*95c0*/  @!P0 NANOSLEEP.SYNCS 0x989680 ;  /* 0x009896800000895d */ /* 0x004fea0003900000 */
[----:B------:R-:W2:Y:S02]  /*95d0*/  @!P0 SYNCS.PHASECHK.TRANS64 P0, [R0+URZ], R3 ;  /* 0x00000003000085a7 */ /* 0x000ea400080010ff */
[----:B--2---:R-:W-:Y:S05]  /*95e0*/  @!P0 BRA `(.L_x_146) ;  /* 0xfffffffc00f08947 */ /* 0x004fea000383ffff */
[----:B------:R-:W-:Y:S05]  /*95f0*/  BRA `(.L_x_147) ;  /* 0xffffff9800907947 */ /* 0x000fea000383ffff */
.L_x_43:
[----:B------:R-:W-:-:S07]  /*9600*/  MOV R0, UR5 ;  /* 0x0000000500007c02 */ /* 0x000fce0008000f00 */
.L_x_148:
[----:B-1----:R1:W2:Y:S02]  /*9610*/  SYNCS.PHASECHK.TRANS64.TRYWAIT P0, [R0+URZ], R3 ;  /* 0x00000003000075a7 */ /* 0x0022a400080011ff */
[----:B--2---:R-:W-:Y:S05]  /*9620*/  @!P0 NANOSLEEP.SYNCS 0x989680 ;  /* 0x009896800000895d */ /* 0x004fea0003900000 */
[----:B------:R-:W2:Y:S02]  /*9630*/  @!P0 SYNCS.PHASECHK.TRANS64 P0, [R0+URZ], R3 ;  /* 0x00000003000085a7 */ /* 0x000ea400080010ff */
[----:B--2---:R-:W-:Y:S05]  /*9640*/  @!P0 BRA `(.L_x_148) ;  /* 0xfffffffc00f08947 */ /* 0x004fea000383ffff */
[----:B------:R-:W-:Y:S05]  /*9650*/  BRA `(.L_x_149) ;  /* 0xffffff9800a07947 */ /* 0x000fea000383ffff */
.L_x_44:
[----:B------:R-:W-:-:S07]  /*9660*/  MOV R0, UR5 ;  /* 0x0000000500007c02 */ /* 0x000fce0008000f00 */
.L_x_150:
[----:B-1----:R1:W2:Y:S02]  /*9670*/  SYNCS.PHASECHK.TRANS64.TRYWAIT P0, [R0+URZ], R3 ;  /* 0x00000003000075a7 */ /* 0x0022a400080011ff */
[----:B--2---:R-:W-:Y:S05]  /*9680*/  @!P0 NANOSLEEP.SYNCS 0x989680 ;  /* 0x009896800000895d */ /* 0x004fea0003900000 */
[----:B------:R-:W2:Y:S02]  /*9690*/  @!P0 SYNCS.PHASECHK.TRANS64 P0, [R0+URZ], R3 ;  /* 0x00000003000085a7 */ /* 0x000ea400080010ff */
[----:B--2---:R-:W-:Y:S05]  /*96a0*/  @!P0 BRA `(.L_x_150) ;  /* 0xfffffffc00f08947 */ /* 0x004fea000383ffff */
[----:B------:R-:W-:Y:S05]  /*96b0*/  BRA `(.L_x_151) ;  /* 0xffffff9800b07947 */ /* 0x000fea000383ffff */
.L_x_45:
[----:B------:R-:W-:-:S07]  /*96c0*/  MOV R0, UR5 ;  /* 0x0000000500007c02 */ /* 0x000fce0008000f00 */
.L_x_152:
[----:B-1----:R1:W2:Y:S02]  /*96d0*/  SYNCS.PHASECHK.TRANS64.TRYWAIT P0, [R0+URZ], R3 ;  /* 0x00000003000075a7 */ /* 0x0022a400080011ff */
[----:B--2---:R-:W-:Y:S05]  /*96e0*/  @!P0 NANOSLEEP.SYNCS 0x989680 ;  /* 0x009896800000895d */ /* 0x004fea0003900000 */
[----:B------:R-:W2:Y:S02]  /*96f0*/  @!P0 SYNCS.PHASECHK.TRANS64 P0, [R0+URZ], R3 ;  /* 0x00000003000085a7 */ /* 0x000ea400080010ff */
[----:B--2---:R-:W-:Y:S05]  /*9700*/  @!P0 BRA `(.L_x_152) ;  /* 0xfffffffc00f08947 */ /* 0x004fea000383ffff */
[----:B------:R-:W-:Y:S05]  /*9710*/  BRA `(.L_x_153) ;  /* 0xffffff9800c07947 */ /* 0x000fea000383ffff */
.L_x_46:
[----:B------:R-:W-:-:S07]  /*9720*/  MOV R0, UR5 ;  /* 0x0000000500007c02 */ /* 0x000fce0008000f00 */
.L_x_154:
[----:B-1----:R1:W2:Y:S02]  /*9730*/  SYNCS.PHASECHK.TRANS64.TRYWAIT P0, [R0+URZ], R3 ;  /* 0x00000003000075a7 */ /* 0x0022a400080011ff */
[----:B--2---:R-:W-:Y:S05]  /*9740*/  @!P0 NANOSLEEP.SYNCS 0x989680 ;  /* 0x009896800000895d */ /* 0x004fea0003900000 */
[----:B------:R-:W2:Y:S02]  /*9750*/  @!P0 SYNCS.PHASECHK.TRANS64 P0, [R0+URZ], R3 ;  /* 0x00000003000085a7 */ /* 0x000ea400080010ff */
[----:B--2---:R-:W-:Y:S05]  /*9760*/  @!P0 BRA `(.L_x_154) ;  /* 0xfffffffc00f08947 */ /* 0x004fea000383ffff */
[----:B------:R-:W-:Y:S05]  /*9770*/  BRA `(.L_x_155) ;  /* 0xffffff9800d07947 */ /* 0x000fea000383ffff */
.L_x_47:
[----:B------:R-:W-:-:S07]  /*9780*/  MOV R0, UR5 ;  /* 0x0000000500007c02 */ /* 0x000fce0008000f00 */
.L_x_156:
[----:B-1----:R1:W2:Y:S02]  /*9790*/  SYNCS.PHASECHK.TRANS64.TRYWAIT P0, [R0+URZ], R3 ;  /* 0x00000003000075a7 */ /* 0x0022a400080011ff */
[----:B--2---:R-:W-:Y:S05]  /*97a0*/  @!P0 NANOSLEEP.SYNCS 0x989680 ;  /* 0x009896800000895d */ /* 0x004fea0003900000 */
[----:B------:R-:W2:Y:S02]  /*97b0*/  @!P0 SYNCS.PHASECHK.TRANS64 P0, [R0+URZ], R3 ;  /* 0x00000003000085a7 */ /* 0x000ea400080010ff */
[----:B--2---:R-:W-:Y:S05]  /*97c0*/  @!P0 BRA `(.L_x_156) ;  /* 0xfffffffc00f08947 */ /* 0x004fea000383ffff */
[----:B------:R-:W-:Y:S05]  /*97d0*/  BRA `(.L_x_157) ;  /* 0xffffff9800e07947 */ /* 0x000fea000383ffff */
.L_x_48:
[----:B------:R-:W-:-:S07]  /*97e0*/  MOV R0, UR5 ;  /* 0x0000000500007c02 */ /* 0x000fce0008000f00 */
.L_x_158:
[----:B-1----:R1:W2:Y:S02]  /*97f0*/  SYNCS.PHASECHK.TRANS64.TRYWAIT P0, [R0+URZ], R3 ;  /* 0x00000003000075a7 */ /* 0x0022a400080011ff */
[----:B--2---:R-:W-:Y:S05]  /*9800*/  @!P0 NANOSLEEP.SYNCS 0x989680 ;  /* 0x009896800000895d */ /* 0x004fea0003900000 */
[----:B------:R-:W2:Y:S02]  /*9810*/  @!P0 SYNCS.PHASECHK.TRANS64 P0, [R0+URZ], R3 ;  /* 0x00000003000085a7 */ /* 0x000ea400080010ff */
[----:B--2---:R-:W-:Y:S05]  /*9820*/  @!P0 BRA `(.L_x_158) ;  /* 0xfffffffc00f08947 */ /* 0x004fea000383ffff */
[----:B------:R-:W-:Y:S05]  /*9830*/  BRA `(.L_x_159) ;  /* 0xffffff9800f07947 */ /* 0x000fea000383ffff */
.L_x_49:
[----:B------:R-:W-:-:S07]  /*9840*/  MOV R0, UR5 ;  /* 0x0000000500007c02 */ /* 0x000fce0008000f00 */
.L_x_160:
[----:B-1----:R1:W2:Y:S02]  /*9850*/  SYNCS.PHASECHK.TRANS64.TRYWAIT P0, [R0+URZ], R3 ;  /* 0x00000003000075a7 */ /* 0x0022a400080011ff */
[----:B--2---:R-:W-:Y:S05]  /*9860*/  @!P0 NANOSLEEP.SYNCS 0x989680 ;  /* 0x009896800000895d */ /* 0x004fea0003900000 */
[----:B------:R-:W2:Y:S02]  /*9870*/  @!P0 SYNCS.PHASECHK.TRANS64 P0, [R0+URZ], R3 ;  /* 0x00000003000085a7 */ /* 0x000ea400080010ff */
[----:B--2---:R-:W-:Y:S05]  /*9880*/  @!P0 BRA `(.L_x_160) ;  /* 0xfffffffc00f08947 */ /* 0x004fea000383ffff */
[----:B------:R-:W-:Y:S05]  /*9890*/  BRA `(.L_x_161) ;  /* 0xffffff9c00007947 */ /* 0x000fea000383ffff */
.L_x_50:
[----:B------:R-:W-:-:S07]  /*98a0*/  MOV R0, UR5 ;  /* 0x0000000500007c02 */ /* 0x000fce0008000f00 */
.L_x_162:
[----:B-1----:R1:W2:Y:S02]  /*98b0*/  SYNCS.PHASECHK.TRANS64.TRYWAIT P0, [R0+URZ], R3 ;  /* 0x00000003000075a7 */ /* 0x0022a400080011ff */
[----:B--2---:R-:W-:Y:S05]  /*98c0*/  @!P0 NANOSLEEP.SYNCS 0x989680 ;  /* 0x009896800000895d */ /* 0x004fea0003900000 */
[----:B------:R-:W2:Y:S02]  /*98d0*/  @!P0 SYNCS.PHASECHK.TRANS64 P0, [R0+URZ], R3 ;  /* 0x00000003000085a7 */ /* 0x000ea400080010ff */
[----:B--2---:R-:W-:Y:S05]  /*98e0*/  @!P0 BRA `(.L_x_162) ;  /* 0xfffffffc00f08947 */ /* 0x004fea000383ffff */
[----:B------:R-:W-:Y:S05]  /*98f0*/  BRA `(.L_x_163) ;  /* 0xffffff9c00107947 */ /* 0x000fea000383ffff */
.L_x_51:
[----:B------:R-:W-:-:S07]  /*9900*/  MOV R0, UR5 ;  /* 0x0000000500007c02 */ /* 0x000fce0008000f00 */
.L_x_164:
[----:B-1----:R1:W2:Y:S02]  /*9910*/  SYNCS.PHASECHK.TRANS64.TRYWAIT P0, [R0+URZ], R3 ;  /* 0x00000003000075a7 */ /* 0x0022a400080011ff */
[----:B--2---:R-:W-:Y:S05]  /*9920*/  @!P0 NANOSLEEP.SYNCS 0x989680 ;  /* 0x009896800000895d */ /* 0x004fea0003900000 */
[----:B------:R-:W2:Y:S02]  /*9930*/  @!P0 SYNCS.PHASECHK.TRANS64 P0, [R0+URZ], R3 ;  /* 0x00000003000085a7 */ /* 0x000ea400080010ff */
[----:B--2---:R-:W-:Y:S05]  /*9940*/  @!P0 BRA `(.L_x_164) ;  /* 0xfffffffc00f08947 */ /* 0x004fea000383ffff */
[----:B------:R-:W-:Y:S05]  /*9950*/  BRA `(.L_x_165) ;  /* 0xffffff9c00207947 */ /* 0x000fea000383ffff */
.L_x_52:
[----:B------:R-:W-:-:S07]  /*9960*/  MOV R0, UR5 ;  /* 0x0000000500007c02 */ /* 0x000fce0008000f00 */
.L_x_166:
[----:B-1----:R1:W2:Y:S02]  /*9970*/  SYNCS.PHASECHK.TRANS64.TRYWAIT P0, [R0+URZ], R3 ;  /* 0x00000003000075a7 */ /* 0x0022a400080011ff */
[----:B--2---:R-:W-:Y:S05]  /*9980*/  @!P0 NANOSLEEP.SYNCS 0x989680 ;  /* 0x009896800000895d */ /* 0x004fea0003900000 */
[----:B------:R-:W2:Y:S02]  /*9990*/  @!P0 SYNCS.PHASECHK.TRANS64 P0, [R0+URZ], R3 ;  /* 0x00000003000085a7 */ /* 0x000ea400080010ff */
[----:B--2---:R-:W-:Y:S05]  /*99a0*/  @!P0 BRA `(.L_x_166) ;  /* 0xfffffffc00f08947 */ /* 0x004fea000383ffff */
[----:B------:R-:W-:Y:S05]  /*99b0*/  BRA `(.L_x_167) ;  /* 0xffffff9c00307947 */ /* 0x000fea000383ffff */
.L_x_53:
[----:B------:R-:W-:-:S07]  /*99c0*/  MOV R0, UR5 ;  /* 0x0000000500007c02 */ /* 0x000fce0008000f00 */
.L_x_168:
[----:B-1----:R1:W2:Y:S02]  /*99d0*/  SYNCS.PHASECHK.TRANS64.TRYWAIT P0, [R0+URZ], R3 ;  /* 0x00000003000075a7 */ /* 0x0022a400080011ff */
[----:B--2---:R-:W-:Y:S05]  /*99e0*/  @!P0 NANOSLEEP.SYNCS 0x989680 ;  /* 0x009896800000895d */ /* 0x004fea0003900000 */
[----:B------:R-:W2:Y:S02]  /*99f0*/  @!P0 SYNCS.PHASECHK.TRANS64 P0, [R0+URZ], R3 ;  /* 0x00000003000085a7 */ /* 0x000ea400080010ff */
[----:B--2---:R-:W-:Y:S05]  /*9a00*/  @!P0 BRA `(.L_x_168) ;  /* 0xfffffffc00f08947 */ /* 0x004fea000383ffff */
[----:B------:R-:W-:Y:S05]  /*9a10*/  BRA `(.L_x_169) ;  /* 0xffffff9c00407947 */ /* 0x000fea000383ffff */
.L_x_54:
[----:B------:R-:W-:-:S07]  /*9a20*/  MOV R0, UR5 ;  /* 0x0000000500007c02 */ /* 0x000fce0008000f00 */
.L_x_170:
[----:B-1----:R1:W2:Y:S02]  /*9a30*/  SYNCS.PHASECHK.TRANS64.TRYWAIT P0, [R0+URZ], R3 ;  /* 0x00000003000075a7 */ /* 0x0022a400080011ff */
[----:B--2---:R-:W-:Y:S05]  /*9a40*/  @!P0 NANOSLEEP.SYNCS 0x989680 ;  /* 0x009896800000895d */ /* 0x004fea0003900000 */
[----:B------:R-:W2:Y:S02]  /*9a50*/  @!P0 SYNCS.PHASECHK.TRANS64 P0, [R0+URZ], R3 ;  /* 0x00000003000085a7 */ /* 0x000ea400080010ff */
[----:B--2---:R-:W-:Y:S05]  /*9a60*/  @!P0 BRA `(.L_x_170) ;  /* 0xfffffffc00f08947 */ /* 0x004fea000383ffff */
[----:B------:R-:W-:Y:S05]  /*9a70*/  BRA `(.L_x_171) ;  /* 0xffffff9c00507947 */ /* 0x000fea000383ffff */
.L_x_55:
[----:B------:R-:W-:-:S07]  /*9a80*/  MOV R0, UR5 ;  /* 0x0000000500007c02 */ /* 0x000fce0008000f00 */
.L_x_172:
[----:B-1----:R1:W2:Y:S02]  /*9a90*/  SYNCS.PHASECHK.TRANS64.TRYWAIT P0, [R0+URZ], R3 ;  /* 0x00000003000075a7 */ /* 0x0022a400080011ff */
[----:B--2---:R-:W-:Y:S05]  /*9aa0*/  @!P0 NANOSLEEP.SYNCS 0x989680 ;  /* 0x009896800000895d */ /* 0x004fea0003900000 */
[----:B------:R-:W2:Y:S02]  /*9ab0*/  @!P0 SYNCS.PHASECHK.TRANS64 P0, [R0+URZ], R3 ;  /* 0x00000003000085a7 */ /* 0x000ea400080010ff */
[----:B--2---:R-:W-:Y:S05]  /*9ac0*/  @!P0 BRA `(.L_x_172) ;  /* 0xfffffffc00f08947 */ /* 0x004fea000383ffff */
[----:B------:R-:W-:Y:S05]  /*9ad0*/  BRA `(.L_x_173) ;  /* 0xffffff9c00607947 */ /* 0x000fea000383ffff */
.L_x_56:
[----:B------:R-:W-:-:S07]  /*9ae0*/  MOV R0, UR5 ;  /* 0x0000000500007c02 */ /* 0x000fce0008000f00 */
.L_x_174:
[----:B-1----:R1:W2:Y:S02]  /*9af0*/  SYNCS.PHASECHK.TRANS64.TRYWAIT P0, [R0+URZ], R3 ;  /* 0x00000003000075a7 */ /* 0x0022a400080011ff */
[----:B--2---:R-:W-:Y:S05]  /*9b00*/  @!P0 NANOSLEEP.SYNCS 0x989680 ;  /* 0x009896800000895d */ /* 0x004fea0003900000 */
[----:B------:R-:W2:Y:S02]  /*9b10*/  @!P0 SYNCS.PHASECHK.TRANS64 P0, [R0+URZ], R3 ;  /* 0x00000003000085a7 */ /* 0x000ea400080010ff */
[----:B--2---:R-:W-:Y:S05]  /*9b20*/  @!P0 BRA `(.L_x_174) ;  /* 0xfffffffc00f08947 */ /* 0x004fea000383ffff */
[----:B------:R-:W-:Y:S05]  /*9b30*/  BRA `(.L_x_175) ;  /* 0xffffff9c00707947 */ /* 0x000fea000383ffff */
.L_x_57:
[----:B------:R-:W-:-:S07]  /*9b40*/  MOV R0, UR5 ;  /* 0x0000000500007c02 */ /* 0x000fce0008000f00 */
.L_x_176:
[----:B-1----:R1:W2:Y:S02]  /*9b50*/  SYNCS.PHASECHK.TRANS64.TRYWAIT P0, [R0+URZ], R3 ;  /* 0x00000003000075a7 */ /* 0x0022a400080011ff */
[----:B--2---:R-:W-:Y:S05]  /*9b60*/  @!P0 NANOSLEEP.SYNCS 0x989680 ;  /* 0x009896800000895d */ /* 0x004fea0003900000 */
[----:B------:R-:W2:Y:S02]  /*9b70*/  @!P0 SYNCS.PHASECHK.TRANS64 P0, [R0+URZ], R3 ;  /* 0x00000003000085a7 */ /* 0x000ea400080010ff */
[----:B--2---:R-:W-:Y:S05]  /*9b80*/  @!P0 BRA `(.L_x_176) ;  /* 0xfffffffc00f08947 */ /* 0x004fea000383ffff */
[----:B------:R-:W-:Y:S05]  /*9b90*/  BRA `(.L_x_177) ;  /* 0xffffff9c00807947 */ /* 0x000fea000383ffff */
.L_x_58:
[----:B------:R-:W-:-:S07]  /*9ba0*/  MOV R0, UR5 ;  /* 0x0000000500007c02 */ /* 0x000fce0008000f00 */
.L_x_178:
[----:B-1----:R1:W2:Y:S02]  /*9bb0*/  SYNCS.PHASECHK.TRANS64.TRYWAIT P0, [R0+URZ], R3 ;  /* 0x00000003000075a7 */ /* 0x0022a400080011ff */
[----:B--2---:R-:W-:Y:S05]  /*9bc0*/  @!P0 NANOSLEEP.SYNCS 0x989680 ;  /* 0x009896800000895d */ /* 0x004fea0003900000 */
[----:B------:R-:W2:Y:S02]  /*9bd0*/  @!P0 SYNCS.PHASECHK.TRANS64 P0, [R0+URZ], R3 ;  /* 0x00000003000085a7 */ /* 0x000ea400080010ff */
[----:B--2---:R-:W-:Y:S05]  /*9be0*/  @!P0 BRA `(.L_x_178) ;  /* 0xfffffffc00f08947 */ /* 0x004fea000383ffff */
[----:B------:R-:W-:Y:S05]  /*9bf0*/  BRA `(.L_x_179) ;  /* 0xffffff9c00907947 */ /* 0x000fea000383ffff */
.L_x_59:
[----:B------:R-:W-:-:S07]  /*9c00*/  MOV R0, UR5 ;  /* 0x0000000500007c02 */ /* 0x000fce0008000f00 */
.L_x_180:
[----:B-1----:R1:W2:Y:S02]  /*9c10*/  SYNCS.PHASECHK.TRANS64.TRYWAIT P0, [R0+URZ], R3 ;  /* 0x00000003000075a7 */ /* 0x0022a400080011ff */
[----:B--2---:R-:W-:Y:S05]  /*9c20*/  @!P0 NANOSLEEP.SYNCS 0x989680 ;  /* 0x009896800000895d */ /* 0x004fea0003900000 */
[----:B------:R-:W2:Y:S02]  /*9c30*/  @!P0 SYNCS.PHASECHK.TRANS64 P0, [R0+URZ], R3 ;  /* 0x00000003000085a7 */ /* 0x000ea400080010ff */
[----:B--2---:R-:W-:Y:S05]  /*9c40*/  @!P0 BRA `(.L_x_180) ;  /* 0xfffffffc00f08947 */ /* 0x004fea000383ffff */
[----:B------:R-:W-:Y:S05]  /*9c50*/  BRA `(.L_x_181) ;  /* 0xffffff9c00a07947 */ /* 0x000fea000383ffff */
.L_x_60:
[----:B------:R-:W-:-:S07]  /*9c60*/  MOV R0, UR5 ;  /* 0x0000000500007c02 */ /* 0x000fce0008000f00 */
.L_x_182:
[----:B-1----:R1:W2:Y:S02]  /*9c70*/  SYNCS.PHASECHK.TRANS64.TRYWAIT P0, [R0+URZ], R3 ;  /* 0x00000003000075a7 */ /* 0x0022a400080011ff */
[----:B--2---:R-:W-:Y:S05]  /*9c80*/  @!P0 NANOSLEEP.SYNCS 0x989680 ;  /* 0x009896800000895d */ /* 0x004fea0003900000 */
[----:B------:R-:W2:Y:S02]  /*9c90*/  @!P0 SYNCS.PHASECHK.TRANS64 P0, [R0+URZ], R3 ;  /* 0x00000003000085a7 */ /* 0x000ea400080010ff */
[----:B--2---:R-:W-:Y:S05]  /*9ca0*/  @!P0 BRA `(.L_x_182) ;  /* 0xfffffffc00f08947 */ /* 0x004fea000383ffff */
[----:B------:R-:W-:Y:S05]  /*9cb0*/  BRA `(.L_x_183) ;  /* 0xffffff9c00b07947 */ /* 0x000fea000383ffff */
.L_x_61:
[----:B------:R-:W-:-:S07]  /*9cc0*/  MOV R0, UR5 ;  /* 0x0000000500007c02 */ /* 0x000fce0008000f00 */
.L_x_184:
[----:B-1----:R1:W2:Y:S02]  /*9cd0*/  SYNCS.PHASECHK.TRANS64.TRYWAIT P0, [R0+URZ], R3 ;  /* 0x00000003000075a7 */ /* 0x0022a400080011ff */
[----:B--2---:R-:W-:Y:S05]  /*9ce0*/  @!P0 NANOSLEEP.SYNCS 0x989680 ;  /* 0x009896800000895d */ /* 0x004fea0003900000 */
[----:B------:R-:W2:Y:S02]  /*9cf0*/  @!P0 SYNCS.PHASECHK.TRANS64 P0, [R0+URZ], R3 ;  /* 0x00000003000085a7 */ /* 0x000ea400080010ff */
[----:B--2---:R-:W-:Y:S05]  /*9d00*/  @!P0 BRA `(.L_x_184) ;  /* 0xfffffffc00f08947 */ /* 0x004fea000383ffff */
[----:B------:R-:W-:Y:S05]  /*9d10*/  BRA `(.L_x_185) ;  /* 0xffffff9c00c07947 */ /* 0x000fea000383ffff */
.L_x_62:
[----:B------:R-:W-:-:S07]  /*9d20*/  MOV R0, UR5 ;  /* 0x0000000500007c02 */ /* 0x000fce0008000f00 */
.L_x_186:
[----:B-1----:R1:W2:Y:S02]  /*9d30*/  SYNCS.PHASECHK.TRANS64.TRYWAIT P0, [R0+URZ], R3 ;  /* 0x00000003000075a7 */ /* 0x0022a400080011ff */
[----:B--2---:R-:W-:Y:S05]  /*9d40*/  @!P0 NANOSLEEP.SYNCS 0x989680 ;  /* 0x009896800000895d */ /* 0x004fea0003900000 */
[----:B------:R-:W2:Y:S02]  /*9d50*/  @!P0 SYNCS.PHASECHK.TRANS64 P0, [R0+URZ], R3 ;  /* 0x00000003000085a7 */ /* 0x000ea400080010ff */
[----:B--2---:R-:W-:Y:S05]  /*9d60*/  @!P0 BRA `(.L_x_186) ;  /* 0xfffffffc00f08947 */ /* 0x004fea000383ffff */
[----:B------:R-:W-:Y:S05]  /*9d70*/  BRA `(.L_x_187) ;  /* 0xffffff9c00d07947 */ /* 0x000fea000383ffff */
.L_x_63:
[----:B------:R-:W-:-:S07]  /*9d80*/  MOV R0, UR5 ;  /* 0x0000000500007c02 */ /* 0x000fce0008000f00 */
.L_x_188:
[----:B-1----:R1:W2:Y:S02]  /*9d90*/  SYNCS.PHASECHK.TRANS64.TRYWAIT P0, [R0+URZ], R3 ;  /* 0x00000003000075a7 */ /* 0x0022a400080011ff */
[----:B--2---:R-:W-:Y:S05]  /*9da0*/  @!P0 NANOSLEEP.SYNCS 0x989680 ;  /* 0x009896800000895d */ /* 0x004fea0003900000 */
[----:B------:R-:W2:Y:S02]  /*9db0*/  @!P0 SYNCS.PHASECHK.TRANS64 P0, [R0+URZ], R3 ;  /* 0x00000003000085a7 */ /* 0x000ea400080010ff */
[----:B--2---:R-:W-:Y:S05]  /*9dc0*/  @!P0 BRA `(.L_x_188) ;  /* 0xfffffffc00f08947 */ /* 0x004fea000383ffff */
[----:B------:R-:W-:Y:S05]  /*9dd0*/  BRA `(.L_x_189) ;  /* 0xffffff9c00e07947 */ /* 0x000fea000383ffff */
.L_x_64:
[----:B------:R-:W-:-:S07]  /*9de0*/  MOV R0, UR5 ;  /* 0x0000000500007c02 */ /* 0x000fce0008000f00 */
.L_x_190:
[----:B-1----:R1:W2:Y:S02]  /*9df0*/  SYNCS.PHASECHK.TRANS64.TRYWAIT P0, [R0+URZ], R3 ;  /* 0x00000003000075a7 */ /* 0x0022a400080011ff */
[----:B--2---:R-:W-:Y:S05]  /*9e00*/  @!P0 NANOSLEEP.SYNCS 0x989680 ;  /* 0x009896800000895d */ /* 0x004fea0003900000 */
[----:B------:R-:W2:Y:S02]  /*9e10*/  @!P0 SYNCS.PHASECHK.TRANS64 P0, [R0+URZ], R3 ;  /* 0x00000003000085a7 */ /* 0x000ea400080010ff */
[----:B--2---:R-:W-:Y:S05]  /*9e20*/  @!P0 BRA `(.L_x_190) ;  /* 0xfffffffc00f08947 */ /* 0x004fea000383ffff */
[----:B------:R-:W-:Y:S05]  /*9e30*/  BRA `(.L_x_191) ;  /* 0xffffff9c00f07947 */ /* 0x000fea000383ffff */
.L_x_65:
[----:B------:R-:W-:-:S07]  /*9e40*/  MOV R0, UR5 ;  /* 0x0000000500007c02 */ /* 0x000fce0008000f00 */
.L_x_192:
[----:B-1----:R1:W2:Y:S02]  /*9e50*/  SYNCS.PHASECHK.TRANS64.TRYWAIT P0, [R0+URZ], R3 ;  /* 0x00000003000075a7 */ /* 0x0022a400080011ff */
[----:B--2---:R-:W-:Y:S05]  /*9e60*/  @!P0 NANOSLEEP.SYNCS 0x989680 ;  /* 0x009896800000895d */ /* 0x004fea0003900000 */
[----:B------:R-:W2:Y:S02]  /*9e70*/  @!P0 SYNCS.PHASECHK.TRANS64 P0, [R0+URZ], R3 ;  /* 0x00000003000085a7 */ /* 0x000ea400080010ff */
[----:B--2---:R-:W-:Y:S05]  /*9e80*/  @!P0 BRA `(.L_x_192) ;  /* 0xfffffffc00f08947 */ /* 0x004fea000383ffff */
[----:B------:R-:W-:Y:S05]  /*9e90*/  BRA `(.L_x_193) ;  /* 0xffffffa000007947 */ /* 0x000fea000383ffff */
.L_x_68:
[----:B------:R-:W-:-:S07]  /*9ea0*/  MOV R4, UR4 ;  /* 0x0000000400047c02 */ /* 0x000fce0008000f00 */
.L_x_194:
[----:B--2---:R2:W3:Y:S02]  /*9eb0*/  SYNCS.PHASECHK.TRANS64.TRYWAIT P1, [R4+URZ+0x1d8], R7 ;  /* 0x0001d807040075a7 */ /* 0x0044e400080211ff */
[----:B---3--:R-:W-:Y:S05]  /*9ec0*/  @!P1 NANOSLEEP.SYNCS 0x989680 ;  /* 0x009896800000995d */ /* 0x008fea0003900000 */
[----:B------:R-:W3:Y:S02]  /*9ed0*/  @!P1 SYNCS.PHASECHK.TRANS64 P1, [R4+URZ+0x1d8], R7 ;  /* 0x0001d807040095a7 */ /* 0x000ee400080210ff */
[----:B---3--:R-:W-:Y:S05]  /*9ee0*/  @!P1 BRA `(.L_x_194) ;  /* 0xfffffffc00f09947 */ /* 0x008fea000383ffff */
[----:B------:R-:W-:Y:S05]  /*9ef0*/  BRA `(.L_x_195) ;  /* 0xffffffa000687947 */ /* 0x000fea000383ffff */
.L_x_69:
[----:B--2---:R-:W-:-:S07]  /*9f00*/  MOV R4, UR4 ;  /* 0x0000000400047c02 */ /* 0x004fce0008000f00 */
.L_x_196:
[----:B--2---:R2:W3:Y:S02]  /*9f10*/  SYNCS.PHASECHK.TRANS64.TRYWAIT P1, [R4+URZ+0x1d0], R5 ;  /* 0x0001d005040075a7 */ /* 0x0044e400080211ff */
[----:B---3--:R-:W-:Y:S05]  /*9f20*/  @!P1 NANOSLEEP.SYNCS 0x989680 ;  /* 0x009896800000995d */ /* 0x008fea0003900000 */
[----:B------:R-:W3:Y:S02]  /*9f30*/  @!P1 SYNCS.PHASECHK.TRANS64 P1, [R4+URZ+0x1d0], R5 ;  /* 0x0001d005040095a7 */ /* 0x000ee400080210ff */
[----:B---3--:R-:W-:Y:S05]  /*9f40*/  @!P1 BRA `(.L_x_196) ;  /* 0xfffffffc00f09947 */ /* 0x008fea000383ffff */
[----:B------:R-:W-:Y:S05]  /*9f50*/  BRA `(.L_x_197) ;  /* 0xffffffa000707947 */ /* 0x000fea000383ffff */
.L_x_79:
[----:B--2---:R-:W-:-:S04]  /*9f60*/  MOV R5, UR5 ;  /* 0x0000000500057c02 */ /* 0x004fc80008000f00 */
[----:B------:R2:W3:Y:S03]  /*9f70*/  SYNCS.PHASECHK.TRANS64.TRYWAIT P0, [R5+URZ+0x8], R6 ;  /* 0x00000806050075a7 */ /* 0x0004e600080011ff */
[----:B---3--:R-:W-:Y:S05]  /*9f80*/  @!P0 NANOSLEEP.SYNCS 0x989680 ;  /* 0x009896800000895d */ /* 0x008fea0003900000 */
[----:B------:R-:W3:Y:S02]  /*9f90*/  @!P0 SYNCS.PHASECHK.TRANS64 P0, [R5+URZ+0x8], R6 ;  /* 0x00000806050085a7 */ /* 0x000ee400080010ff */
[----:B---3--:R-:W-:Y:S05]  /*9fa0*/  @!P0 BRA `(.L_x_79) ;  /* 0xfffffffc00ec8947 */ /* 0x008fea000383ffff */
[----:B------:R-:W-:Y:S05]  /*9fb0*/  BRA `(.L_x_78) ;  /* 0xffffffa400387947 */ /* 0x000fea000383ffff */
.L_x_81:
[----:B------:R-:W-:Y:S01]  /*9fc0*/  BSSY B0, `(.L_x_198) ;  /* 0x0000006000007945 */ /* 0x000fe20003800000 */
[----:B------:R-:W-:-:S07]  /*9fd0*/  MOV R15, 0xffffffff ;  /* 0xffffffff000f7802 */ /* 0x000fce0000000f00 */
[----:B-12--5:R-:W-:Y:S05]  /*9fe0*/  WARPSYNC.COLLECTIVE R15, `(.L_x_199) ;  /* 0x000000000f0c7348 */ /* 0x026fea0003c00000 */
[----:B------:R-:W-:Y:S02]  /*9ff0*/  ELECT P6, UR79, PT ;  /* 0x00000000004f782f */ /* 0x000fe400038c0000 */
[----:B------:R-:W-:Y:S01]  /*a000*/  MOV R14, UR79 ;  /* 0x0000004f000e7c02 */ /* 0x000fe20008000f00 */
[----:B-12--5:R-:W-:Y:S10]  /*a010*/  ENDCOLLECTIVE ;  /* 0x000000000000791b */ /* 0x026ff40003800000 */
.L_x_199:
[----:B------:R-:W-:Y:S05]  /*a020*/  BSYNC B0 ;  /* 0x0000000000007941 */ /* 0x000fea0003800000 */
.L_x_198:
[----:B------:R-:W-:Y:S05]  /*a030*/  BRA `(.L_x_200) ;  /* 0xffffffa400687947 */ /* 0x000fea000383ffff */
.L_x_83:
[----:B--2---:R-:W-:-:S04]  /*a040*/  MOV R3, UR5 ;  /* 0x0000000500037c02 */ /* 0x004fc80008000f00 */
[----:B------:R2:W3:Y:S03]  /*a050*/  SYNCS.PHASECHK.TRANS64.TRYWAIT P0, [R3+URZ+0x8], R4 ;  /* 0x00000804030075a7 */ /* 0x0004e600080011ff */
[----:B---3--:R-:W-:Y:S05]  /*a060*/  @!P0 NANOSLEEP.SYNCS 0x989680 ;  /* 0x009896800000895d */ /* 0x008fea0003900000 */
[----:B------:R-:W3:Y:S02]  /*a070*/  @!P0 SYNCS.PHASECHK.TRANS64 P0, [R3+URZ+0x8], R4 ;  /* 0x00000804030085a7 */ /* 0x000ee400080010ff */
[----:B---3--:R-:W-:Y:S05]  /*a080*/  @!P0 BRA `(.L_x_83) ;  /* 0xfffffffc00ec8947 */ /* 0x008fea000383ffff */
[----:B------:R-:W-:Y:S05]  /*a090*/  BRA `(.L_x_82) ;  /* 0xffffffa4006c7947 */ /* 0x000fea000383ffff */
.L_x_84:
[----:B------:R-:W-:-:S07]  /*a0a0*/  MOV R4, UR17 ;  /* 0x0000001100047c02 */ /* 0x000fce0008000f00 */
.L_x_201:
[----:B-1----:R1:W2:Y:S02]  /*a0b0*/  SYNCS.PHASECHK.TRANS64.TRYWAIT P0, [R4+URZ+0x1d0], R5 ;  /* 0x0001d005040075a7 */ /* 0x0022a400080011ff */
[----:B--2---:R-:W-:Y:S05]  /*a0c0*/  @!P0 NANOSLEEP.SYNCS 0x989680 ;  /* 0x009896800000895d */ /* 0x004fea0003900000 */
[----:B------:R-:W2:Y:S02]  /*a0d0*/  @!P0 SYNCS.PHASECHK.TRANS64 P0, [R4+URZ+0x1d0], R5 ;  /* 0x0001d005040085a7 */ /* 0x000ea400080010ff */
[----:B--2---:R-:W-:Y:S05]  /*a0e0*/  @!P0 BRA `(.L_x_201) ;  /* 0xfffffffc00f08947 */ /* 0x004fea000383ffff */
[----:B------:R-:W-:Y:S05]  /*a0f0*/  BRA `(.L_x_202) ;  /* 0xffffffa800587947 */ /* 0x000fea000383ffff */
.L_x_86:
[----:B------:R-:W-:-:S07]  /*a100*/  MOV R4, UR22 ;  /* 0x0000001600047c02 */ /* 0x000fce0008000f00 */
.L_x_203:
[----:B-1----:R1:W2:Y:S02]  /*a110*/  SYNCS.PHASECHK.TRANS64.TRYWAIT P0, [R4+URZ+0x1f0], R5 ;  /* 0x0001f005040075a7 */ /* 0x0022a400080011ff */
[----:B--2---:R-:W-:Y:S05]  /*a120*/  @!P0 NANOSLEEP.SYNCS 0x989680 ;  /* 0x009896800000895d */ /* 0x004fea0003900000 */
[----:B------:R-:W2:Y:S02]  /*a130*/  @!P0 SYNCS.PHASECHK.TRANS64 P0, [R4+URZ+0x1f0], R5 ;  /* 0x0001f005040085a7 */ /* 0x000ea400080010ff */
[----:B--2---:R-:W-:Y:S05]  /*a140*/  @!P0 BRA `(.L_x_203) ;  /* 0xfffffffc00f08947 */ /* 0x004fea000383ffff */
[----:B------:R-:W-:Y:S05]  /*a150*/  BRA `(.L_x_85) ;  /* 0xffffffa800787947 */ /* 0x000fea000383ffff */
.L_x_90:
[----:B-1----:R-:W-:Y:S07]  /*a160*/  MOV R4, UR10 ;  /* 0x0000000a00047c02 */ /* 0x002fee0008000f00 */
.L_x_204:
[----:B-1----:R1:W2:Y:S02]  /*a170*/  SYNCS.PHASECHK.TRANS64.TRYWAIT P0, [R4+URZ], R7 ;  /* 0x00000007040075a7 */ /* 0x0022a400080011ff */
[----:B--2---:R-:W-:Y:S05]  /*a180*/  @!P0 NANOSLEEP.SYNCS 0x989680 ;  /* 0x009896800000895d */ /* 0x004fea0003900000 */
[----:B------:R-:W2:Y:S02]  /*a190*/  @!P0 SYNCS.PHASECHK.TRANS64 P0, [R4+URZ], R7 ;  /* 0x00000007040085a7 */ /* 0x000ea400080010ff */
[----:B--2---:R-:W-:Y:S05]  /*a1a0*/  @!P0 BRA `(.L_x_204) ;  /* 0xfffffffc00f08947 */ /* 0x004fea000383ffff */
[----:B------:R-:W-:Y:S05]  /*a1b0*/  BRA `(.L_x_89) ;  /* 0xffffffa8009c7947 */ /* 0x000fea000383ffff */
.L_x_94:
[----:B--2---:R-:W-:-:S07]  /*a1c0*/  MOV R0, UR4 ;  /* 0x0000000400007c02 */ /* 0x004fce0008000f00 */
.L_x_205:
[----:B-1----:R1:W2:Y:S02]  /*a1d0*/  SYNCS.PHASECHK.TRANS64.TRYWAIT P0, [R0+URZ], R5 ;  /* 0x00000005000075a7 */ /* 0x0022a400080011ff */
[----:B--2---:R-:W-:Y:S05]  /*a1e0*/  @!P0 NANOSLEEP.SYNCS 0x989680 ;  /* 0x009896800000895d */ /* 0x004fea0003900000 */
[----:B------:R-:W2:Y:S02]  /*a1f0*/  @!P0 SYNCS.PHASECHK.TRANS64 P0, [R0+URZ], R5 ;  /* 0x00000005000085a7 */ /* 0x000ea400080010ff */
[----:B--2---:R-:W-:Y:S05]  /*a200*/  @!P0 BRA `(.L_x_205) ;  /* 0xfffffffc00f08947 */ /* 0x004fea000383ffff */
[----:B------:R-:W-:Y:S05]  /*a210*/  BRA `(.L_x_206) ;  /* 0xffffffac00747947 */ /* 0x000fea000383ffff */
.L_x_97:
[----:B------:R-:W-:-:S07]  /*a220*/  MOV R0, UR17 ;  /* 0x0000001100007c02 */ /* 0x000fce0008000f00 */
.L_x_207:
[----:B-1----:R1:W2:Y:S02]  /*a230*/  SYNCS.PHASECHK.TRANS64.TRYWAIT P1, [R0+URZ+0x200], R5 ;  /* 0x00020005000075a7 */ /* 0x0022a400080211ff */
[----:B--2---:R-:W-:Y:S05]  /*a240*/  @!P1 NANOSLEEP.SYNCS 0x989680 ;  /* 0x009896800000995d */ /* 0x004fea0003900000 */
[----:B------:R-:W2:Y:S02]  /*a250*/  @!P1 SYNCS.PHASECHK.TRANS64 P1, [R0+URZ+0x200], R5 ;  /* 0x00020005000095a7 */ /* 0x000ea400080210ff */
[----:B--2---:R-:W-:Y:S05]  /*a260*/  @!P1 BRA `(.L_x_207) ;  /* 0xfffffffc00f09947 */ /* 0x004fea000383ffff */
[----:B------:R-:W-:Y:S05]  /*a270*/  BRA `(.L_x_208) ;  /* 0xffffffac00c07947 */ /* 0x000fea000383ffff */
.L_x_102:
[----:B------:R-:W-:Y:S07]  /*a280*/  MOV R0, UR27 ;  /* 0x0000001b00007c02 */ /* 0x000fee0008000f00 */
.L_x_209:
[----:B-1----:R1:W3:Y:S02]  /*a290*/  SYNCS.PHASECHK.TRANS64.TRYWAIT P0, [R0+URZ+0x1d0], R5 ;  /* 0x0001d005000075a7 */ /* 0x0022e400080011ff */
[----:B---3--:R-:W-:Y:S05]  /*a2a0*/  @!P0 NANOSLEEP.SYNCS 0x989680 ;  /* 0x009896800000895d */ /* 0x008fea0003900000 */
[----:B------:R-:W3:Y:S02]  /*a2b0*/  @!P0 SYNCS.PHASECHK.TRANS64 P0, [R0+URZ+0x1d0], R5 ;  /* 0x0001d005000085a7 */ /* 0x000ee400080010ff */
[----:B---3--:R-:W-:Y:S05]  /*a2c0*/  @!P0 BRA `(.L_x_209) ;  /* 0xfffffffc00f08947 */ /* 0x008fea000383ffff */
[----:B------:R-:W-:Y:S05]  /*a2d0*/  BRA `(.L_x_210) ;  /* 0xffffffb400087947 */ /* 0x000fea000383ffff */
.L_x_105:
[----:B------:R-:W-:Y:S07]  /*a2e0*/  MOV R0, UR27 ;  /* 0x0000001b00007c02 */ /* 0x000fee0008000f00 */
.L_x_211:
[----:B-1----:R1:W3:Y:S02]  /*a2f0*/  SYNCS.PHASECHK.TRANS64.TRYWAIT P2, [R0+URZ+0x1c8], R11 ;  /* 0x0001c80b000075a7 */ /* 0x0022e400080411ff */
[----:B---3--:R-:W-:Y:S05]  /*a300*/  @!P2 NANOSLEEP.SYNCS 0x989680 ;  /* 0x009896800000a95d */ /* 0x008fea0003900000 */
[----:B------:R-:W3:Y:S02]  /*a310*/  @!P2 SYNCS.PHASECHK.TRANS64 P2, [R0+URZ+0x1c8], R11 ;  /* 0x0001c80b0000a5a7 */ /* 0x000ee400080410ff */
[----:B---3--:R-:W-:Y:S05]  /*a320*/  @!P2 BRA `(.L_x_211) ;  /* 0xfffffffc00f0a947 */ /* 0x008fea000383ffff */
[----:B------:R-:W-:Y:S05]  /*a330*/  BRA `(.L_x_104) ;  /* 0xffffffb8006c7947 */ /* 0x000fea000383ffff */
.L_x_108:
[----:B------:R-:W-:Y:S07]  /*a340*/  MOV R2, UR27 ;  /* 0x0000001b00027c02 */ /* 0x000fee0008000f00 */
.L_x_212:
[----:B-1----:R1:W3:Y:S02]  /*a350*/  SYNCS.PHASECHK.TRANS64.TRYWAIT P1, [R2+URZ+0x1b0], R9 ;  /* 0x0001b009020075a7 */ /* 0x0022e400080211ff */
[----:B---3--:R-:W-:Y:S05]  /*a360*/  @!P1 NANOSLEEP.SYNCS 0x989680 ;  /* 0x009896800000995d */ /* 0x008fea0003900000 */
[----:B------:R-:W3:Y:S02]  /*a370*/  @!P1 SYNCS.PHASECHK.TRANS64 P1, [R2+URZ+0x1b0], R9 ;  /* 0x0001b009020095a7 */ /* 0x000ee400080210ff */
[----:B---3--:R-:W-:Y:S05]  /*a380*/  @!P1 BRA `(.L_x_212) ;  /* 0xfffffffc00f09947 */ /* 0x008fea000383ffff */
[----:B------:R-:W-:Y:S05]  /*a390*/  BRA `(.L_x_213) ;  /* 0xffffffbc00207947 */ /* 0x000fea000383ffff */
.L_x_109:
[----:B------:R-:W-:Y:S07]  /*a3a0*/  MOV R0, UR27 ;  /* 0x0000001b00007c02 */ /* 0x000fee0008000f00 */
.L_x_214:
[----:B-1----:R1:W3:Y:S02]  /*a3b0*/  SYNCS.PHASECHK.TRANS64.TRYWAIT P0, [R0+URZ+0x1b8], R9 ;  /* 0x0001b809000075a7 */ /* 0x0022e400080011ff */
[----:B---3--:R-:W-:Y:S05]  /*a3c0*/  @!P0 NANOSLEEP.SYNCS 0x989680 ;  /* 0x009896800000895d */ /* 0x008fea0003900000 */
[----:B------:R-:W3:Y:S02]  /*a3d0*/  @!P0 SYNCS.PHASECHK.TRANS64 P0, [R0+URZ+0x1b8], R9 ;  /* 0x0001b809000085a7 */ /* 0x000ee400080010ff */
[----:B---3--:R-:W-:Y:S05]  /*a3e0*/  @!P0 BRA `(.L_x_214) ;  /* 0xfffffffc00f08947 */ /* 0x008fea000383ffff */
[----:B------:R-:W-:Y:S05]  /*a3f0*/  BRA `(.L_x_215) ;  /* 0xffffffbc00847947 */ /* 0x000fea000383ffff */
.L_x_111:
[----:B------:R-:W-:-:S07]  /*a400*/  MOV R0, UR27 ;  /* 0x0000001b00007c02 */ /* 0x000fce0008000f00 */
.L_x_216:
[----:B-1----:R1:W3:Y:S02]  /*a410*/  SYNCS.PHASECHK.TRANS64.TRYWAIT P0, [R0+URZ+0x1b0], R3 ;  /* 0x0001b003000075a7 */ /* 0x0022e400080011ff */
[----:B---3--:R-:W-:Y:S05]  /*a420*/  @!P0 NANOSLEEP.SYNCS 0x989680 ;  /* 0x009896800000895d */ /* 0x008fea0003900000 */
[----:B------:R-:W3:Y:S02]  /*a430*/  @!P0 SYNCS.PHASECHK.TRANS64 P0, [R0+URZ+0x1b0], R3 ;  /* 0x0001b003000085a7 */ /* 0x000ee400080010ff */
[----:B---3--:R-:W-:Y:S05]  /*a440*/  @!P0 BRA `(.L_x_216) ;  /* 0xfffffffc00f08947 */ /* 0x008fea000383ffff */
[----:B------:R-:W-:Y:S05]  /*a450*/  BRA `(.L_x_217) ;  /* 0xffffffc000147947 */ /* 0x000fea000383ffff */
.L_x_113:
[----:B------:R-:W-:Y:S07]  /*a460*/  MOV R0, UR44 ;  /* 0x0000002c00007c02 */ /* 0x000fee0008000f00 */
.L_x_218:
[----:B-1----:R1:W2:Y:S02]  /*a470*/  SYNCS.PHASECHK.TRANS64.TRYWAIT P0, [R0+URZ+0x1d0], R3 ;  /* 0x0001d003000075a7 */ /* 0x0022a400080011ff */
[----:B--2---:R-:W-:Y:S05]  /*a480*/  @!P0 NANOSLEEP.SYNCS 0x989680 ;  /* 0x009896800000895d */ /* 0x004fea0003900000 */
[----:B------:R-:W2:Y:S02]  /*a490*/  @!P0 SYNCS.PHASECHK.TRANS64 P0, [R0+URZ+0x1d0], R3 ;  /* 0x0001d003000085a7 */ /* 0x000ea400080010ff */
[----:B--2---:R-:W-:Y:S05]  /*a4a0*/  @!P0 BRA `(.L_x_218) ;  /* 0xfffffffc00f08947 */ /* 0x004fea000383ffff */
[----:B------:R-:W-:Y:S05]  /*a4b0*/  BRA `(.L_x_219) ;  /* 0xffffffc000d87947 */ /* 0x000fea000383ffff */
.L_x_124:
[----:B---3--:R3:W4:Y:S02]  /*a4c0*/  SYNCS.PHASECHK.TRANS64.TRYWAIT P1, [R0+URZ+0x1a0], R3 ;  /* 0x0001a003000075a7 */ /* 0x00872400080211ff */
[----:B----4-:R-:W-:Y:S05]  /*a4d0*/  @!P1 NANOSLEEP.SYNCS 0x989680 ;  /* 0x009896800000995d */ /* 0x010fea0003900000 */
[----:B------:R-:W4:Y:S02]  /*a4e0*/  @!P1 SYNCS.PHASECHK.TRANS64 P1, [R0+URZ+0x1a0], R3 ;  /* 0x0001a003000095a7 */ /* 0x000f2400080210ff */
[----:B----4-:R-:W-:Y:S05]  /*a4f0*/  @!P1 BRA `(.L_x_124) ;  /* 0xfffffffc00f09947 */ /* 0x010fea000383ffff */
[----:B------:R-:W-:Y:S05]  /*a500*/  BRA `(.L_x_123) ;  /* 0xffffffd000b87947 */ /* 0x000fea000383ffff */
.L_x_126:
[----:B--2---:R2:W1:Y:S02]  /*a510*/  SYNCS.PHASECHK.TRANS64.TRYWAIT P0, [R103+URZ+0x1e0], R4 ;  /* 0x0001e004670075a7 */ /* 0x00446400080011ff */
[----:B-1----:R-:W-:Y:S05]  /*a520*/  @!P0 NANOSLEEP.SYNCS 0x989680 ;  /* 0x009896800000895d */ /* 0x002fea0003900000 */
[----:B------:R-:W1:Y:S02]  /*a530*/  @!P0 SYNCS.PHASECHK.TRANS64 P0, [R103+URZ+0x1e0], R4 ;  /* 0x0001e004670085a7 */ /* 0x000e6400080010ff */
[----:B-1----:R-:W-:Y:S05]  /*a540*/  @!P0 BRA `(.L_x_126) ;  /* 0xfffffffc00f08947 */ /* 0x002fea000383ffff */
[----:B------:R-:W-:Y:S05]  /*a550*/  BRA `(.L_x_125) ;  /* 0xffffffd400087947 */ /* 0x000fea000383ffff */
.L_x_135:
[----:B---3--:R3:W4:Y:S02]  /*a560*/  SYNCS.PHASECHK.TRANS64.TRYWAIT P0, [R116+URZ+0x1a0], R3 ;  /* 0x0001a003740075a7 */ /* 0x00872400080011ff */
[----:B----4-:R-:W-:Y:S05]  /*a570*/  @!P0 NANOSLEEP.SYNCS 0x989680 ;  /* 0x009896800000895d */ /* 0x010fea0003900000 */
[----:B------:R-:W4:Y:S02]  /*a580*/  @!P0 SYNCS.PHASECHK.TRANS64 P0, [R116+URZ+0x1a0], R3 ;  /* 0x0001a003740085a7 */ /* 0x000f2400080010ff */
[----:B----4-:R-:W-:Y:S05]  /*a590*/  @!P0 BRA `(.L_x_135) ;  /* 0xfffffffc00f08947 */ /* 0x010fea000383ffff */
[----:B------:R-:W-:Y:S05]  /*a5a0*/  BRA `(.L_x_134) ;  /* 0xffffffe0002c7947 */ /* 0x000fea000383ffff */
        .weak           $__internal_0_$__cuda_sm10x_tcgen05_guardrail_trap_col_being_dealloced_not_returned_by_alloc
        .type           $__internal_0_$__cuda_sm10x_tcgen05_guardrail_trap_col_being_dealloced_not_returned_by_alloc,@function
        .size           $__internal_0_$__cuda_sm10x_tcgen05_guardrail_trap_col_being_dealloced_not_returned_by_alloc,($__internal_1_$__cuda_sm10x_tcgen05_guardrail_trap_phase_invalid_during_alloc - $__internal_0_$__cuda_sm10x_tcgen05_guardrail_trap_col_being_dealloced_not_returned_by_alloc)
$__internal_0_$__cuda_sm10x_tcgen05_guardrail_trap_col_being_dealloced_not_returned_by_alloc:
[----:B------:R-:W-:Y:S05]  /*a5b0*/  BPT.TRAP 0x1 ;  /* 0x000000040000795c */ /* 0x000fea0000300000 */
[----:B------:R-:W-:-:S04]  /*a5c0*/  HFMA2 R3, -RZ, RZ, 0, 0 ;  /* 0x00000000ff037431 */ /* 0x000fc800000001ff */
[----:B------:R-:W-:Y:S05]  /*a5d0*/  RET.REL.NODEC R2 `(_ZN7cutlass13device_kernelINS_4conv6kernel13ConvUniversalINS1_16ConvProblemShapeILNS1_8OperatorE1ELi3EEENS1_10collective14CollectiveConvINS1_47MainloopSm100TmaUmmaWarpSpecializedImplicitGemmILS5_1ELi26ELi3ELi1ELi2EN4cute5tupleIJNSA_1CILi2EEENSC_ILi1EEESE_EEEEENSB_IJNSC_ILi128EEESH_NSB_IJNSC_ILi64EEEEEEEEENS_12float_e4m3_tESL_NSA_8TiledMMAINSA_8MMA_AtomIJNSA_10MMA_TraitsINSA_25SM100_MMA_F8F6F4_2x1SM_SSEJSL_SL_fSH_SH_NSA_17integral_constantINSA_4UMMA5MajorELSS_0EEENSQ_ISS_LSS_1EEENSQ_INSR_7ScaleInELSV_0EEESW_EEEEEENSA_6LayoutINSB_IJSE_SE_SE_EEENSB_IJNSC_ILi0EEES11_S11_EEEEENSB_IJNSA_10UnderscoreES14_S14_EEEEENS7_6detail27Sm100ImplicitGemmTileTraitsINSA_25SM100_TMA_2SM_LOAD_IM2COLENSA_14ComposedLayoutINSA_7SwizzleILi2ELi4ELi3EEENSA_18smem_ptr_flag_bitsILi8EEENSZ_INSB_IJNSC_ILi8EEESI_EEENSB_IJSI_SE_EEEEEEEvEENS18_INSA_18SM100_TMA_2SM_LOADENS1A_IS1C_S1E_NSZ_INSB_IJSI_S1F_EEENSB_IJSE_SI_EEEEEEEvEEEENS_8epilogue10collective18CollectiveEpilogueINS1S_23Sm100TmaWarpSpecializedILi2ELi2ELi32ELb0ELb0EEEJNSB_IJSI_SH_SJ_EEENSB_IJNSZ_ISI_SE_EENSZ_INSB_IJNSC_ILi32EEESD_EEES1N_EEEEESL_NSB_IJNSB_IJllllEEESE_S11_EEESL_S24_NS1S_6fusion15FusionCallbacksIS1W_NS25_17LinearCombinationISL_fSL_fLNS_15FloatRoundStyleE2EEES1X_S22_JEEENSA_5SM1004TMEM4LOAD26SM100_TMEM_LOAD_32dp32b32xENSA_20SM90_TMA_LOAD_IM2COLENS1A_INS1B_ILi1ELi4ELi3EEES1E_NSZ_INSB_IJS1F_S1Z_EEENSB_IJS1Z_SE_EEEEEEENSA_39AutoVectorizingCopyWithAssumedAlignmentILi128EEENSA_21SM90_TMA_STORE_IM2COLES2K_S2M_S2M_EEEvvEEEEvNT_6ParamsE) ;  /* 0xffffff5802887950 */ /* 0x000fea0003c3ffff */
        .weak           $__internal_1_$__cuda_sm10x_tcgen05_guardrail_trap_phase_invalid_during_alloc
        .type           $__internal_1_$__cuda_sm10x_tcgen05_guardrail_trap_phase_invalid_during_alloc,@function
        .size           $__internal_1_$__cuda_sm10x_tcgen05_guardrail_trap_phase_invalid_during_alloc,($__internal_2_$__cuda_sm10x_tcgen05_guardrail_trap_unallocated_columns_being_dealloced - $__internal_1_$__cuda_sm10x_tcgen05_guardrail_trap_phase_invalid_during_alloc)
$__internal_1_$__cuda_sm10x_tcgen05_guardrail_trap_phase_invalid_during_alloc:
[----:B------:R-:W-:Y:S05]  /*a5e0*/  BPT.TRAP 0x1 ;  /* 0x000000040000795c */ /* 0x000fea0000300000 */
[----:B------:R-:W-:-:S04]  /*a5f0*/  MOV R5, 0x0 ;  /* 0x0000000000057802 */ /* 0x000fc80000000f00 */
[----:B------:R-:W-:Y:S05]  /*a600*/  RET.REL.NODEC R4 `(_ZN7cutlass13device_kernelINS_4conv6kernel13ConvUniversalINS1_16ConvProblemShapeILNS1_8OperatorE1ELi3EEENS1_10collective14CollectiveConvINS1_47MainloopSm100TmaUmmaWarpSpecializedImplicitGemmILS5_1ELi26ELi3ELi1ELi2EN4cute5tupleIJNSA_1CILi2EEENSC_ILi1EEESE_EEEEENSB_IJNSC_ILi128EEESH_NSB_IJNSC_ILi64EEEEEEEEENS_12float_e4m3_tESL_NSA_8TiledMMAINSA_8MMA_AtomIJNSA_10MMA_TraitsINSA_25SM100_MMA_F8F6F4_2x1SM_SSEJSL_SL_fSH_SH_NSA_17integral_constantINSA_4UMMA5MajorELSS_0EEENSQ_ISS_LSS_1EEENSQ_INSR_7ScaleInELSV_0EEESW_EEEEEENSA_6LayoutINSB_IJSE_SE_SE_EEENSB_IJNSC_ILi0EEES11_S11_EEEEENSB_IJNSA_10UnderscoreES14_S14_EEEEENS7_6detail27Sm100ImplicitGemmTileTraitsINSA_25SM100_TMA_2SM_LOAD_IM2COLENSA_14ComposedLayoutINSA_7SwizzleILi2ELi4ELi3EEENSA_18smem_ptr_flag_bitsILi8EEENSZ_INSB_IJNSC_ILi8EEESI_EEENSB_IJSI_SE_EEEEEEEvEENS18_INSA_18SM100_TMA_2SM_LOADENS1A_IS1C_S1E_NSZ_INSB_IJSI_S1F_EEENSB_IJSE_SI_EEEEEEEvEEEENS_8epilogue10collective18CollectiveEpilogueINS1S_23Sm100TmaWarpSpecializedILi2ELi2ELi32ELb0ELb0EEEJNSB_IJSI_SH_SJ_EEENSB_IJNSZ_ISI_SE_EENSZ_INSB_IJNSC_ILi32EEESD_EEES1N_EEEEESL_NSB_IJNSB_IJllllEEESE_S11_EEESL_S24_NS1S_6fusion15FusionCallbacksIS1W_NS25_17LinearCombinationISL_fSL_fLNS_15FloatRoundStyleE2EEES1X_S22_JEEENSA_5SM1004TMEM4LOAD26SM100_TMEM_LOAD_32dp32b32xENSA_20SM90_TMA_LOAD_IM2COLENS1A_INS1B_ILi1ELi4ELi3EEES1E_NSZ_INSB_IJS1F_S1Z_EEENSB_IJS1Z_SE_EEEEEEENSA_39AutoVectorizingCopyWithAssumedAlignmentILi128EEENSA_21SM90_TMA_STORE_IM2COLES2K_S2M_S2M_EEEvvEEEEvNT_6ParamsE) ;  /* 0xffffff58047c7950 */ /* 0x000fea0003c3ffff */
        .weak           $__internal_2_$__cuda_sm10x_tcgen05_guardrail_trap_unallocated_columns_being_dealloced
        .type           $__internal_2_$__cuda_sm10x_tcgen05_guardrail_trap_unallocated_columns_being_dealloced,@function
        .size           $__internal_2_$__cuda_sm10x_tcgen05_guardrail_trap_unallocated_columns_being_dealloced,(.L_x_221 - $__internal_2_$__cuda_sm10x_tcgen05_guardrail_trap_unallocated_columns_being_dealloced)
$__internal_2_$__cuda_sm10x_tcgen05_guardrail_trap_unallocated_columns_being_dealloced:
[----:B------:R-:W-:Y:S05]  /*a610*/  BPT.TRAP 0x1 ;  /* 0x000000040000795c */ /* 0x000fea0000300000 */
[----:B------:R-:W-:-:S04]  /*a620*/  HFMA2 R3, -RZ, RZ, 0, 0 ;  /* 0x00000000ff037431 */ /* 0x000fc800000001ff */
[----:B------:R-:W-:Y:S05]  /*a630*/  RET.REL.NODEC R2 `(_ZN7cutlass13device_kernelINS_4conv6kernel13ConvUniversalINS1_16ConvProblemShapeILNS1_8OperatorE1ELi3EEENS1_10collective14CollectiveConvINS1_47MainloopSm100TmaUmmaWarpSpecializedImplicitGemmILS5_1ELi26ELi3ELi1ELi2EN4cute5tupleIJNSA_1CILi2EEENSC_ILi1EEESE_EEEEENSB_IJNSC_ILi128EEESH_NSB_IJNSC_ILi64EEEEEEEEENS_12float_e4m3_tESL_NSA_8TiledMMAINSA_8MMA_AtomIJNSA_10MMA_TraitsINSA_25SM100_MMA_F8F6F4_2x1SM_SSEJSL_SL_fSH_SH_NSA_17integral_constantINSA_4UMMA5MajorELSS_0EEENSQ_ISS_LSS_1EEENSQ_INSR_7ScaleInELSV_0EEESW_EEEEEENSA_6LayoutINSB_IJSE_SE_SE_EEENSB_IJNSC_ILi0EEES11_S11_EEEEENSB_IJNSA_10UnderscoreES14_S14_EEEEENS7_6detail27Sm100ImplicitGemmTileTraitsINSA_25SM100_TMA_2SM_LOAD_IM2COLENSA_14ComposedLayoutINSA_7SwizzleILi2ELi4ELi3EEENSA_18smem_ptr_flag_bitsILi8EEENSZ_INSB_IJNSC_ILi8EEESI_EEENSB_IJSI_SE_EEEEEEEvEENS18_INSA_18SM100_TMA_2SM_LOADENS1A_IS1C_S1E_NSZ_INSB_IJSI_S1F_EEENSB_IJSE_SI_EEEEEEEvEEEENS_8epilogue10collective18CollectiveEpilogueINS1S_23Sm100TmaWarpSpecializedILi2ELi2ELi32ELb0ELb0EEEJNSB_IJSI_SH_SJ_EEENSB_IJNSZ_ISI_SE_EENSZ_INSB_IJNSC_ILi32EEESD_EEES1N_EEEEESL_NSB_IJNSB_IJllllEEESE_S11_EEESL_S24_NS1S_6fusion15FusionCallbacksIS1W_NS25_17LinearCombinationISL_fSL_fLNS_15FloatRoundStyleE2EEES1X_S22_JEEENSA_5SM1004TMEM4LOAD26SM100_TMEM_LOAD_32dp32b32xENSA_20SM90_TMA_LOAD_IM2COLENS1A_INS1B_ILi1ELi4ELi3EEES1E_NSZ_INSB_IJS1F_S1Z_EEENSB_IJS1Z_SE_EEEEEEENSA_39AutoVectorizingCopyWithAssumedAlignmentILi128EEENSA_21SM90_TMA_STORE_IM2COLES2K_S2M_S2M_EEEvvEEEEvNT_6ParamsE) ;  /* 0xffffff5802707950 */ /* 0x000fea0003c3ffff */
.L_x_220:
[----:B------:R-:W-:-:S00]  /*a640*/  BRA `(.L_x_220) ;  /* 0xfffffffc00fc7947 */ /* 0x000fc0000383ffff */
[----:B------:R-:W-:-:S00]  /*a650*/  NOP ;  /* 0x0000000000007918 */ /* 0x000fc00000000000 */
        /* <DEDUP_REMOVED lines=10> */
.L_x_221:


//--------------------- .nv.global.init           --------------------------
	.section	.nv.global.init,"aw",@progbits
.nv.global.init:
	.type		$str$29,@object
	.size		$str$29,($str$30 - $str$29)
$str$29:
        /*0000*/ 	.byte	0x28, 0x61, 0x64, 0x64, 0x72, 0x65, 0x73, 0x73, 0x20, 0x26, 0x20, 0x6d, 0x61, 0x73, 0x6b, 0x29
        /*0010*/ 	.byte	0x20, 0x3d, 0x3d, 0x20, 0x30, 0x00
	.type		$str$30,@object
	.size		$str$30,($str$28 - $str$30)
$str$30:
        /*0016*/ 	.byte	0x2f, 0x74, 0x6d, 0x70, 0x2f, 0x63, 0x75, 0x74, 0x6c, 0x61, 0x73, 0x73, 0x5f, 0x73, 0x77, 0x65
        /*0026*/ 	.byte	0x65, 0x70, 0x5f, 0x73, 0x72, 0x63, 0x2f, 0x69, 0x6e, 0x63, 0x6c, 0x75, 0x64, 0x65, 0x2f, 0x63
        /*0036*/ 	.byte	0x75, 0x74, 0x65, 0x2f, 0x70, 0x6f, 0x69, 0x6e, 0x74, 0x65, 0x72, 0x5f, 0x66, 0x6c, 0x61, 0x67
        /*0046*/ 	.byte	0x67, 0x65, 0x64, 0x2e, 0x68, 0x70, 0x70, 0x00
	.type		$str$28,@object
	.size		$str$28,($str$27 - $str$28)
$str$28:
        /*004e*/ 	.byte	0x2f, 0x74, 0x6d, 0x70, 0x2f, 0x63, 0x75, 0x74, 0x6c, 0x61, 0x73, 0x73, 0x5f, 0x73, 0x77, 0x65
        /*005e*/ 	.byte	0x65, 0x70, 0x5f, 0x73, 0x72, 0x63, 0x2f, 0x69, 0x6e, 0x63, 0x6c, 0x75, 0x64, 0x65, 0x2f, 0x63
        /*006e*/ 	.byte	0x75, 0x74, 0x65, 0x2f, 0x61, 0x74, 0x6f, 0x6d, 0x2f, 0x63, 0x6f, 0x70, 0x79, 0x5f, 0x74, 0x72
        /*007e*/ 	.byte	0x61, 0x69, 0x74, 0x73, 0x5f, 0x73, 0x6d, 0x31, 0x30, 0x30, 0x2e, 0x68, 0x70, 0x70, 0x00
	.type		$str$27,@object
	.size		$str$27,(__unnamed_1 - $str$27)
$str$27:
        /*008d*/ 	.byte	0x28, 0x28, 0x75, 0x69, 0x6e, 0x74, 0x33, 0x32, 0x5f, 0x74, 0x28, 0x74, 0x68, 0x72, 0x65, 0x61
        /*009d*/ 	.byte	0x64, 0x49, 0x64, 0x78, 0x2e, 0x78, 0x29, 0x20, 0x2f, 0x20, 0x33, 0x32, 0x29, 0x20, 0x25, 0x20
        /*00ad*/ 	.byte	0x34, 0x29, 0x20, 0x3d, 0x3d, 0x20, 0x28, 0x28, 0x28, 0x74, 0x6d, 0x65, 0x6d, 0x5f, 0x61, 0x64
        /*00bd*/ 	.byte	0x64, 0x72, 0x20, 0x3e, 0x3e, 0x20, 0x31, 0x36, 0x29, 0x20, 0x2f, 0x20, 0x33, 0x32, 0x29, 0x20
        /*00cd*/ 	.byte	0x25, 0x20, 0x34, 0x29, 0x00
	.type		__unnamed_1,@object
	.size		__unnamed_1,(__unnamed_2 - __unnamed_1)
__unnamed_1:
        /*00d2*/ 	.byte	0x61, 0x75, 0x74, 0x6f, 0x20, 0x63, 0x75, 0x74, 0x65, 0x3a, 0x3a, 0x61, 0x73, 0x5f, 0x70, 0x6f
        /* <DEDUP_REMOVED lines=24> */
        /*0262*/ 	.byte	0x3a, 0x3a, 0x43, 0x3c, 0x34, 0x30, 0x39, 0x36, 0x3e, 0x3e, 0x3e, 0x3e, 0x5d, 0x00
	.type		__unnamed_2,@object
	.size		__unnamed_2,(.L_2 - __unnamed_2)
__unnamed_2:
        /* <DEDUP_REMOVED lines=40> */
        /*04f0*/ 	.byte	0x74, 0x65, 0x3a, 0x3a, 0x43, 0x3c, 0x30, 0x3e, 0x3e, 0x3e, 0x3e, 0x5d, 0x00
.L_2:


//--------------------- .nv.shared._ZN7cutlass13device_kernelINS_4conv6kernel13ConvUniversalINS1_16ConvProblemShapeILNS1_8OperatorE1ELi3EEENS1_10collective14CollectiveConvINS1_47MainloopSm100TmaUmmaWarpSpecializedImplicitGemmILS5_1ELi26ELi3ELi1ELi2EN4cute5tupleIJNSA_1CILi2EEENSC_ILi1EEESE_EEEEENSB_IJNSC_ILi128EEESH_NSB_IJNSC_ILi64EEEEEEEEENS_12float_e4m3_tESL_NSA_8TiledMMAINSA_8MMA_AtomIJNSA_10MMA_TraitsINSA_25SM100_MMA_F8F6F4_2x1SM_SSEJSL_SL_fSH_SH_NSA_17integral_constantINSA_4UMMA5MajorELSS_0EEENSQ_ISS_LSS_1EEENSQ_INSR_7ScaleInELSV_0EEESW_EEEEEENSA_6LayoutINSB_IJSE_SE_SE_EEENSB_IJNSC_ILi0EEES11_S11_EEEEENSB_IJNSA_10UnderscoreES14_S14_EEEEENS7_6detail27Sm100ImplicitGemmTileTraitsINSA_25SM100_TMA_2SM_LOAD_IM2COLENSA_14ComposedLayoutINSA_7SwizzleILi2ELi4ELi3EEENSA_18smem_ptr_flag_bitsILi8EEENSZ_INSB_IJNSC_ILi8EEESI_EEENSB_IJSI_SE_EEEEEEEvEENS18_INSA_18SM100_TMA_2SM_LOADENS1A_IS1C_S1E_NSZ_INSB_IJSI_S1F_EEENSB_IJSE_SI_EEEEEEEvEEEENS_8epilogue10collective18CollectiveEpilogueINS1S_23Sm100TmaWarpSpecializedILi2ELi2ELi32ELb0ELb0EEEJNSB_IJSI_SH_SJ_EEENSB_IJNSZ_ISI_SE_EENSZ_INSB_IJNSC_ILi32EEESD_EEES1N_EEEEESL_NSB_IJNSB_IJllllEEESE_S11_EEESL_S24_NS1S_6fusion15FusionCallbacksIS1W_NS25_17LinearCombinationISL_fSL_fLNS_15FloatRoundStyleE2EEES1X_S22_JEEENSA_5SM1004TMEM4LOAD26SM100_TMEM_LOAD_32dp32b32xENSA_20SM90_TMA_LOAD_IM2COLENS1A_INS1B_ILi1ELi4ELi3EEES1E_NSZ_INSB_IJS1F_S1Z_EEENSB_IJS1Z_SE_EEEEEEENSA_39AutoVectorizingCopyWithAssumedAlignmentILi128EEENSA_21SM90_TMA_STORE_IM2COLES2K_S2M_S2M_EEEvvEEEEvNT_6ParamsE --------------------------
	.section	.nv.shared._ZN7cutlass13device_kernelINS_4conv6kernel13ConvUniversalINS1_16ConvProblemShapeILNS1_8OperatorE1ELi3EEENS1_10collective14CollectiveConvINS1_47MainloopSm100TmaUmmaWarpSpecializedImplicitGemmILS5_1ELi26ELi3ELi1ELi2EN4cute5tupleIJNSA_1CILi2EEENSC_ILi1EEESE_EEEEENSB_IJNSC_ILi128EEESH_NSB_IJNSC_ILi64EEEEEEEEENS_12float_e4m3_tESL_NSA_8TiledMMAINSA_8MMA_AtomIJNSA_10MMA_TraitsINSA_25SM100_MMA_F8F6F4_2x1SM_SSEJSL_SL_fSH_SH_NSA_17integral_constantINSA_4UMMA5MajorELSS_0EEENSQ_ISS_LSS_1EEENSQ_INSR_7ScaleInELSV_0EEESW_EEEEEENSA_6LayoutINSB_IJSE_SE_SE_EEENSB_IJNSC_ILi0EEES11_S11_EEEEENSB_IJNSA_10UnderscoreES14_S14_EEEEENS7_6detail27Sm100ImplicitGemmTileTraitsINSA_25SM100_TMA_2SM_LOAD_IM2COLENSA_14ComposedLayoutINSA_7SwizzleILi2ELi4ELi3EEENSA_18smem_ptr_flag_bitsILi8EEENSZ_INSB_IJNSC_ILi8EEESI_EEENSB_IJSI_SE_EEEEEEEvEENS18_INSA_18SM100_TMA_2SM_LOADENS1A_IS1C_S1E_NSZ_INSB_IJSI_S1F_EEENSB_IJSE_SI_EEEEEEEvEEEENS_8epilogue10collective18CollectiveEpilogueINS1S_23Sm100TmaWarpSpecializedILi2ELi2ELi32ELb0ELb0EEEJNSB_IJSI_SH_SJ_EEENSB_IJNSZ_ISI_SE_EENSZ_INSB_IJNSC_ILi32EEESD_EEES1N_EEEEESL_NSB_IJNSB_IJllllEEESE_S11_EEESL_S24_NS1S_6fusion15FusionCallbacksIS1W_NS25_17LinearCombinationISL_fSL_fLNS_15FloatRoundStyleE2EEES1X_S22_JEEENSA_5SM1004TMEM4LOAD26SM100_TMEM_LOAD_32dp32b32xENSA_20SM90_TMA_LOAD_IM2COLENS1A_INS1B_ILi1ELi4ELi3EEES1E_NSZ_INSB_IJS1F_S1Z_EEENSB_IJS1Z_SE_EEEEEEENSA_39AutoVectorizingCopyWithAssumedAlignmentILi128EEENSA_21SM90_TMA_STORE_IM2COLES2K_S2M_S2M_EEEvvEEEEvNT_6ParamsE,"aw",@nobits
	.sectionflags	@""
	.align	16
	.zero		1024


//--------------------- .nv.shared.reserved.0     --------------------------
	.section	.nv.shared.reserved.0,"aw",@nobits
	.weak		__nv_reservedSMEM_offset_0_alias
	.size		__nv_reservedSMEM_offset_0_alias, 0, 64
	.other		__nv_reservedSMEM_offset_0_alias,@"STO_CUDA_RESERVED_SHARED STV_DEFAULT"
__nv_reservedSMEM_offset_0_alias:
	.zero		0
.nv.shared.reserved.0:
	.zero		64
	.weak		__nv_reservedSMEM_tcgen05_partition
	.type		__nv_reservedSMEM_tcgen05_partition,@object
	.size		__nv_reservedSMEM_tcgen05_partition,(.L_0 - __nv_reservedSMEM_tcgen05_partition)
__nv_reservedSMEM_tcgen05_partition:
	.zero		32
.L_0:


//--------------------- .nv.global                --------------------------
	.section	.nv.global,"aw",@nobits
.nv.global:
	.type		_ZN39_INTERNAL_8de61285_4_k_cu_18533a77_32514cute1_E,@object
	.size		_ZN39_INTERNAL_8de61285_4_k_cu_18533a77_32514cute1_E,(_ZN39_INTERNAL_8de61285_4_k_cu_18533a77_32514cuda3std3__45__cpo6cbeginE - _ZN39_INTERNAL_8de61285_4_k_cu_18533a77_32514cute1_E)
_ZN39_INTERNAL_8de61285_4_k_cu_18533a77_32514cute1_E:
	.zero		1
	.type		_ZN39_INTERNAL_8de61285_4_k_cu_18533a77_32514cuda3std3__45__cpo6cbeginE,@object
	.size		_ZN39_INTERNAL_8de61285_4_k_cu_18533a77_32514cuda3std3__45__cpo6cbeginE,(_ZN39_INTERNAL_8de61285_4_k_cu_18533a77_32514cuda3std3__48in_placeE - _ZN39_INTERNAL_8de61285_4_k_cu_18533a77_32514cuda3std3__45__cpo6cbeginE)
_ZN39_INTERNAL_8de61285_4_k_cu_18533a77_32514cuda3std3__45__cpo6cbeginE:
	.zero		1
	.type		_ZN39_INTERNAL_8de61285_4_k_cu_18533a77_32514cuda3std3__48in_placeE,@object
	.size		_ZN39_INTERNAL_8de61285_4_k_cu_18533a77_32514cuda3std3__48in_placeE,(_ZN39_INTERNAL_8de61285_4_k_cu_18533a77_32514cuda3std6ranges3__45__cpo9iter_moveE - _ZN39_INTERNAL_8de61285_4_k_cu_18533a77_32514cuda3std3__48in_placeE)
_ZN39_INTERNAL_8de61285_4_k_cu_18533a77_32514cuda3std3__48in_placeE:
	.zero		1
	.type		_ZN39_INTERNAL_8de61285_4_k_cu_18533a77_32514cuda3std6ranges3__45__cpo9iter_moveE,@object
	.size		_ZN39_INTERNAL_8de61285_4_k_cu_18533a77_32514cuda3std6ranges3__45__cpo9iter_moveE,(_ZN39_INTERNAL_8de61285_4_k_cu_18533a77_32514cuda3std3__45__cpo5beginE - _ZN39_INTERNAL_8de61285_4_k_cu_18533a77_32514cuda3std6ranges3__45__cpo9iter_moveE)
_ZN39_INTERNAL_8de61285_4_k_cu_18533a77_32514cuda3std6ranges3__45__cpo9iter_moveE:
	.zero		1
	.type		_ZN39_INTERNAL_8de61285_4_k_cu_18533a77_32514cuda3std3__45__cpo5beginE,@object
	.size		_ZN39_INTERNAL_8de61285_4_k_cu_18533a77_32514cuda3std3__45__cpo5beginE,(_ZN39_INTERNAL_8de61285_4_k_cu_18533a77_32514cuda3std3__441_GLOBAL__N__8de61285_4_k_cu_18533a77_32516ignoreE - _ZN39_INTERNAL_8de61285_4_k_cu_18533a77_32514cuda3std3__45__cpo5beginE)
_ZN39_INTERNAL_8de61285_4_k_cu_18533a77_32514cuda3std3__45__cpo5beginE:
	.zero		1
	.type		_ZN39_INTERNAL_8de61285_4_k_cu_18533a77_32514cuda3std3__441_GLOBAL__N__8de61285_4_k_cu_18533a77_32516ignoreE,@object
	.size		_ZN39_INTERNAL_8de61285_4_k_cu_18533a77_32514cuda3std3__441_GLOBAL__N__8de61285_4_k_cu_18533a77_32516ignoreE,(_ZN39_INTERNAL_8de61285_4_k_cu_18533a77_32514cute7productE - _ZN39_INTERNAL_8de61285_4_k_cu_18533a77_32514cuda3std3__441_GLOBAL__N__8de61285_4_k_cu_18533a77_32516ignoreE)
_ZN39_INTERNAL_8de61285_4_k_cu_18533a77_32514cuda3std3__441_GLOBAL__N__8de61285_4_k_cu_18533a77_32516ignoreE:
	.zero		1
	.type		_ZN39_INTERNAL_8de61285_4_k_cu_18533a77_32514cute7productE,@object
	.size		_ZN39_INTERNAL_8de61285_4_k_cu_18533a77_32514cute7productE,(_ZN39_INTERNAL_8de61285_4_k_cu_18533a77_32514cuda3std3__45__cpo3endE - _ZN39_INTERNAL_8de61285_4_k_cu_18533a77_32514cute7productE)
_ZN39_INTERNAL_8de61285_4_k_cu_18533a77_32514cute7productE:
	.zero		1
	.type		_ZN39_INTERNAL_8de61285_4_k_cu_18533a77_32514cuda3std3__45__cpo3endE,@object
	.size		_ZN39_INTERNAL_8de61285_4_k_cu_18533a77_32514cuda3std3__45__cpo3endE,(_ZN39_INTERNAL_8de61285_4_k_cu_18533a77_32514cuda3std3__419piecewise_constructE - _ZN39_INTERNAL_8de61285_4_k_cu_18533a77_32514cuda3std3__45__cpo3endE)
_ZN39_INTERNAL_8de61285_4_k_cu_18533a77_32514cuda3std3__45__cpo3endE:
	.zero		1
	.type		_ZN39_INTERNAL_8de61285_4_k_cu_18533a77_32514cuda3std3__419piecewise_constructE,@object
	.size		_ZN39_INTERNAL_8de61285_4_k_cu_18533a77_32514cuda3std3__419piecewise_constructE,(_ZN39_INTERNAL_8de61285_4_k_cu_18533a77_32514cuda3std3__45__cpo4cendE - _ZN39_INTERNAL_8de61285_4_k_cu_18533a77_32514cuda3std3__419piecewise_constructE)
_ZN39_INTERNAL_8de61285_4_k_cu_18533a77_32514cuda3std3__419piecewise_constructE:
	.zero		1
	.type		_ZN39_INTERNAL_8de61285_4_k_cu_18533a77_32514cuda3std3__45__cpo4cendE,@object
	.size		_ZN39_INTERNAL_8de61285_4_k_cu_18533a77_32514cuda3std3__45__cpo4cendE,(_ZN39_INTERNAL_8de61285_4_k_cu_18533a77_32514cuda3std6ranges3__45__cpo4swapE - _ZN39_INTERNAL_8de61285_4_k_cu_18533a77_32514cuda3std3__45__cpo4cendE)
_ZN39_INTERNAL_8de61285_4_k_cu_18533a77_32514cuda3std3__45__cpo4cendE:
	.zero		1
	.type		_ZN39_INTERNAL_8de61285_4_k_cu_18533a77_32514cuda3std6ranges3__45__cpo4swapE,@object
	.size		_ZN39_INTERNAL_8de61285_4_k_cu_18533a77_32514cuda3std6ranges3__45__cpo4swapE,(.L_10 - _ZN39_INTERNAL_8de61285_4_k_cu_18533a77_32514cuda3std6ranges3__45__cpo4swapE)
_ZN39_INTERNAL_8de61285_4_k_cu_18533a77_32514cuda3std6ranges3__45__cpo4swapE:
	.zero		1
.L_10:


//--------------------- .nv.constant0._ZN7cutlass13device_kernelINS_4conv6kernel13ConvUniversalINS1_16ConvProblemShapeILNS1_8OperatorE1ELi3EEENS1_10collective14CollectiveConvINS1_47MainloopSm100TmaUmmaWarpSpecializedImplicitGemmILS5_1ELi26ELi3ELi1ELi2EN4cute5tupleIJNSA_1CILi2EEENSC_ILi1EEESE_EEEEENSB_IJNSC_ILi128EEESH_NSB_IJNSC_ILi64EEEEEEEEENS_12float_e4m3_tESL_NSA_8TiledMMAINSA_8MMA_AtomIJNSA_10MMA_TraitsINSA_25SM100_MMA_F8F6F4_2x1SM_SSEJSL_SL_fSH_SH_NSA_17integral_constantINSA_4UMMA5MajorELSS_0EEENSQ_ISS_LSS_1EEENSQ_INSR_7ScaleInELSV_0EEESW_EEEEEENSA_6LayoutINSB_IJSE_SE_SE_EEENSB_IJNSC_ILi0EEES11_S11_EEEEENSB_IJNSA_10UnderscoreES14_S14_EEEEENS7_6detail27Sm100ImplicitGemmTileTraitsINSA_25SM100_TMA_2SM_LOAD_IM2COLENSA_14ComposedLayoutINSA_7SwizzleILi2ELi4ELi3EEENSA_18smem_ptr_flag_bitsILi8EEENSZ_INSB_IJNSC_ILi8EEESI_EEENSB_IJSI_SE_EEEEEEEvEENS18_INSA_18SM100_TMA_2SM_LOADENS1A_IS1C_S1E_NSZ_INSB_IJSI_S1F_EEENSB_IJSE_SI_EEEEEEEvEEEENS_8epilogue10collective18CollectiveEpilogueINS1S_23Sm100TmaWarpSpecializedILi2ELi2ELi32ELb0ELb0EEEJNSB_IJSI_SH_SJ_EEENSB_IJNSZ_ISI_SE_EENSZ_INSB_IJNSC_ILi32EEESD_EEES1N_EEEEESL_NSB_IJNSB_IJllllEEESE_S11_EEESL_S24_NS1S_6fusion15FusionCallbacksIS1W_NS25_17LinearCombinationISL_fSL_fLNS_15FloatRoundStyleE2EEES1X_S22_JEEENSA_5SM1004TMEM4LOAD26SM100_TMEM_LOAD_32dp32b32xENSA_20SM90_TMA_LOAD_IM2COLENS1A_INS1B_ILi1ELi4ELi3EEES1E_NSZ_INSB_IJS1F_S1Z_EEENSB_IJS1Z_SE_EEEEEEENSA_39AutoVectorizingCopyWithAssumedAlignmentILi128EEENSA_21SM90_TMA_STORE_IM2COLES2K_S2M_S2M_EEEvvEEEEvNT_6ParamsE --------------------------
	.section	.nv.constant0._ZN7cutlass13device_kernelINS_4conv6kernel13ConvUniversalINS1_16ConvProblemShapeILNS1_8OperatorE1ELi3EEENS1_10collective14CollectiveConvINS1_47MainloopSm100TmaUmmaWarpSpecializedImplicitGemmILS5_1ELi26ELi3ELi1ELi2EN4cute5tupleIJNSA_1CILi2EEENSC_ILi1EEESE_EEEEENSB_IJNSC_ILi128EEESH_NSB_IJNSC_ILi64EEEEEEEEENS_12float_e4m3_tESL_NSA_8TiledMMAINSA_8MMA_AtomIJNSA_10MMA_TraitsINSA_25SM100_MMA_F8F6F4_2x1SM_SSEJSL_SL_fSH_SH_NSA_17integral_constantINSA_4UMMA5MajorELSS_0EEENSQ_ISS_LSS_1EEENSQ_INSR_7ScaleInELSV_0EEESW_EEEEEENSA_6LayoutINSB_IJSE_SE_SE_EEENSB_IJNSC_ILi0EEES11_S11_EEEEENSB_IJNSA_10UnderscoreES14_S14_EEEEENS7_6detail27Sm100ImplicitGemmTileTraitsINSA_25SM100_TMA_2SM_LOAD_IM2COLENSA_14ComposedLayoutINSA_7SwizzleILi2ELi4ELi3EEENSA_18smem_ptr_flag_bitsILi8EEENSZ_INSB_IJNSC_ILi8EEESI_EEENSB_IJSI_SE_EEEEEEEvEENS18_INSA_18SM100_TMA_2SM_LOADENS1A_IS1C_S1E_NSZ_INSB_IJSI_S1F_EEENSB_IJSE_SI_EEEEEEEvEEEENS_8epilogue10collective18CollectiveEpilogueINS1S_23Sm100TmaWarpSpecializedILi2ELi2ELi32ELb0ELb0EEEJNSB_IJSI_SH_SJ_EEENSB_IJNSZ_ISI_SE_EENSZ_INSB_IJNSC_ILi32EEESD_EEES1N_EEEEESL_NSB_IJNSB_IJllllEEESE_S11_EEESL_S24_NS1S_6fusion15FusionCallbacksIS1W_NS25_17LinearCombinationISL_fSL_fLNS_15FloatRoundStyleE2EEES1X_S22_JEEENSA_5SM1004TMEM4LOAD26SM100_TMEM_LOAD_32dp32b32xENSA_20SM90_TMA_LOAD_IM2COLENS1A_INS1B_ILi1ELi4ELi3EEES1E_NSZ_INSB_IJS1F_S1Z_EEENSB_IJS1Z_SE_EEEEEEENSA_39AutoVectorizingCopyWithAssumedAlignmentILi128EEENSA_21SM90_TMA_STORE_IM2COLES2K_S2M_S2M_EEEvvEEEEvNT_6ParamsE,"a",@progbits
	.sectionflags	@""
	.align	4
.nv.constant0._ZN7cutlass13device_kernelINS_4conv6kernel13ConvUniversalINS1_16ConvProblemShapeILNS1_8OperatorE1ELi3EEENS1_10collective14CollectiveConvINS1_47MainloopSm100TmaUmmaWarpSpecializedImplicitGemmILS5_1ELi26ELi3ELi1ELi2EN4cute5tupleIJNSA_1CILi2EEENSC_ILi1EEESE_EEEEENSB_IJNSC_ILi128EEESH_NSB_IJNSC_ILi64EEEEEEEEENS_12float_e4m3_tESL_NSA_8TiledMMAINSA_8MMA_AtomIJNSA_10MMA_TraitsINSA_25SM100_MMA_F8F6F4_2x1SM_SSEJSL_SL_fSH_SH_NSA_17integral_constantINSA_4UMMA5MajorELSS_0EEENSQ_ISS_LSS_1EEENSQ_INSR_7ScaleInELSV_0EEESW_EEEEEENSA_6LayoutINSB_IJSE_SE_SE_EEENSB_IJNSC_ILi0EEES11_S11_EEEEENSB_IJNSA_10UnderscoreES14_S14_EEEEENS7_6detail27Sm100ImplicitGemmTileTraitsINSA_25SM100_TMA_2SM_LOAD_IM2COLENSA_14ComposedLayoutINSA_7SwizzleILi2ELi4ELi3EEENSA_18smem_ptr_flag_bitsILi8EEENSZ_INSB_IJNSC_ILi8EEESI_EEENSB_IJSI_SE_EEEEEEEvEENS18_INSA_18SM100_TMA_2SM_LOADENS1A_IS1C_S1E_NSZ_INSB_IJSI_S1F_EEENSB_IJSE_SI_EEEEEEEvEEEENS_8epilogue10collective18CollectiveEpilogueINS1S_23Sm100TmaWarpSpecializedILi2ELi2ELi32ELb0ELb0EEEJNSB_IJSI_SH_SJ_EEENSB_IJNSZ_ISI_SE_EENSZ_INSB_IJNSC_ILi32EEESD_EEES1N_EEEEESL_NSB_IJNSB_IJllllEEESE_S11_EEESL_S24_NS1S_6fusion15FusionCallbacksIS1W_NS25_17LinearCombinationISL_fSL_fLNS_15FloatRoundStyleE2EEES1X_S22_JEEENSA_5SM1004TMEM4LOAD26SM100_TMEM_LOAD_32dp32b32xENSA_20SM90_TMA_LOAD_IM2COLENS1A_INS1B_ILi1ELi4ELi3EEES1E_NSZ_INSB_IJS1F_S1Z_EEENSB_IJS1Z_SE_EEEEEEENSA_39AutoVectorizingCopyWithAssumedAlignmentILi128EEENSA_21SM90_TMA_STORE_IM2COLES2K_S2M_S2M_EEEvvEEEEvNT_6ParamsE:
	.zero		3200


//--------------------- SYMBOLS --------------------------

	.type		.nv.reservedSmem.offset0,@object
	.size		.nv.reservedSmem.offset0,0x4
	.type		.nv.reservedSmem.cap,@object
	.size		.nv.reservedSmem.cap,0x4
	.type		__assertfail,@function
